//
// Generated by NVIDIA NVVM Compiler
//
// Compiler Build ID: CL-36424714
// Cuda compilation tools, release 13.0, V13.0.88
// Based on NVVM 20.0.0
//

.version 9.0
.target sm_100
.address_size 64

	// .globl	_Z19char3_shared_kernelv

.visible .entry _Z19char3_shared_kernelv()
{


	ret;

}
	// .globl	_Z21char3_noshared_kernelv
.visible .entry _Z21char3_noshared_kernelv()
{


	ret;

}
	// .globl	_Z20uchar3_shared_kernelv
.visible .entry _Z20uchar3_shared_kernelv()
{


	ret;

}
	// .globl	_Z22uchar3_noshared_kernelv
.visible .entry _Z22uchar3_noshared_kernelv()
{


	ret;

}
	// .globl	_Z20short3_shared_kernelv
.visible .entry _Z20short3_shared_kernelv()
{


	ret;

}
	// .globl	_Z22short3_noshared_kernelv
.visible .entry _Z22short3_noshared_kernelv()
{


	ret;

}
	// .globl	_Z21ushort3_shared_kernelv
.visible .entry _Z21ushort3_shared_kernelv()
{


	ret;

}
	// .globl	_Z23ushort3_noshared_kernelv
.visible .entry _Z23ushort3_noshared_kernelv()
{


	ret;

}
	// .globl	_Z18int3_shared_kernelv
.visible .entry _Z18int3_shared_kernelv()
{


	ret;

}
	// .globl	_Z20int3_noshared_kernelv
.visible .entry _Z20int3_noshared_kernelv()
{


	ret;

}
	// .globl	_Z19uint3_shared_kernelv
.visible .entry _Z19uint3_shared_kernelv()
{


	ret;

}
	// .globl	_Z21uint3_noshared_kernelv
.visible .entry _Z21uint3_noshared_kernelv()
{


	ret;

}
	// .globl	_Z19long3_shared_kernelv
.visible .entry _Z19long3_shared_kernelv()
{


	ret;

}
	// .globl	_Z21long3_noshared_kernelv
.visible .entry _Z21long3_noshared_kernelv()
{


	ret;

}
	// .globl	_Z20ulong3_shared_kernelv
.visible .entry _Z20ulong3_shared_kernelv()
{


	ret;

}
	// .globl	_Z22ulong3_noshared_kernelv
.visible .entry _Z22ulong3_noshared_kernelv()
{


	ret;

}
	// .globl	_Z23longlong3_shared_kernelv
.visible .entry _Z23longlong3_shared_kernelv()
{


	ret;

}
	// .globl	_Z25longlong3_noshared_kernelv
.visible .entry _Z25longlong3_noshared_kernelv()
{


	ret;

}
	// .globl	_Z24ulonglong3_shared_kernelv
.visible .entry _Z24ulonglong3_shared_kernelv()
{


	ret;

}
	// .globl	_Z26ulonglong3_noshared_kernelv
.visible .entry _Z26ulonglong3_noshared_kernelv()
{


	ret;

}
	// .globl	_Z20float3_shared_kernelv
.visible .entry _Z20float3_shared_kernelv()
{


	ret;

}
	// .globl	_Z22float3_noshared_kernelv
.visible .entry _Z22float3_noshared_kernelv()
{


	ret;

}
	// .globl	_Z21double3_shared_kernelv
.visible .entry _Z21double3_shared_kernelv()
{


	ret;

}
	// .globl	_Z23double3_noshared_kernelv
.visible .entry _Z23double3_noshared_kernelv()
{


	ret;

}


// ===== COMPILED SASS (sm_100) =====

	.target	sm_100

	.elftype	@"ET_EXEC"


//--------------------- .note.nv.tkinfo           --------------------------
	.section	.note.nv.tkinfo,"",@"SHT_NOTE"
	.sectionflags	@"SHF_NOTE_NV_TKINFO"
	.tkinfo
        /*0018*/ 	.word	0x00000002
        /*0030*/ 	.string	""
        /*0030*/ 	.string	"ptxas"
        /*0030*/ 	.string	"Cuda compilation tools, release 13.0, V13.0.88"
        /*0030*/ 	.string	"Build cuda_13.0.r13.0/compiler.36424714_0"
        /*0030*/ 	.string	"-arch sm_100 -m 64 "



//--------------------- .note.nv.cuinfo           --------------------------
	.section	.note.nv.cuinfo,"",@"SHT_NOTE"
	.sectionflags	@"SHF_NOTE_NV_CUINFO"
        /*0018*/ 	.short	0x0002
        /*001a*/ 	.short	0x0064
        /*001c*/ 	.short	0x0082
	.zero		2


//--------------------- .nv.info                  --------------------------
	.section	.nv.info,"",@"SHT_CUDA_INFO"
	.align	4


	//----- nvinfo : EIATTR_REGCOUNT
	.align		4
        /*0000*/ 	.byte	0x04, 0x2f
        /*0002*/ 	.short	(.L_1 - .L_0)
	.align		4
.L_0:
        /*0004*/ 	.word	index@(_Z19char3_shared_kernelv)
        /*0008*/ 	.word	0x00000004


	//----- nvinfo : EIATTR_FRAME_SIZE
	.align		4
.L_1:
        /*000c*/ 	.byte	0x04, 0x11
        /*000e*/ 	.short	(.L_3 - .L_2)
	.align		4
.L_2:
        /*0010*/ 	.word	index@(_Z19char3_shared_kernelv)
        /*0014*/ 	.word	0x00000000


	//----- nvinfo : EIATTR_REGCOUNT
	.align		4
.L_3:
        /*0018*/ 	.byte	0x04, 0x2f
        /*001a*/ 	.short	(.L_5 - .L_4)
	.align		4
.L_4:
        /*001c*/ 	.word	index@(_Z21char3_noshared_kernelv)
        /*0020*/ 	.word	0x00000004


	//----- nvinfo : EIATTR_FRAME_SIZE
	.align		4
.L_5:
        /*0024*/ 	.byte	0x04, 0x11
        /*0026*/ 	.short	(.L_7 - .L_6)
	.align		4
.L_6:
        /*0028*/ 	.word	index@(_Z21char3_noshared_kernelv)
        /*002c*/ 	.word	0x00000000


	//----- nvinfo : EIATTR_REGCOUNT
	.align		4
.L_7:
        /*0030*/ 	.byte	0x04, 0x2f
        /*0032*/ 	.short	(.L_9 - .L_8)
	.align		4
.L_8:
        /*0034*/ 	.word	index@(_Z20uchar3_shared_kernelv)
        /*0038*/ 	.word	0x00000004


	//----- nvinfo : EIATTR_FRAME_SIZE
	.align		4
.L_9:
        /*003c*/ 	.byte	0x04, 0x11
        /*003e*/ 	.short	(.L_11 - .L_10)
	.align		4
.L_10:
        /*0040*/ 	.word	index@(_Z20uchar3_shared_kernelv)
        /*0044*/ 	.word	0x00000000


	//----- nvinfo : EIATTR_REGCOUNT
	.align		4
.L_11:
        /*0048*/ 	.byte	0x04, 0x2f
        /*004a*/ 	.short	(.L_13 - .L_12)
	.align		4
.L_12:
        /*004c*/ 	.word	index@(_Z22uchar3_noshared_kernelv)
        /*0050*/ 	.word	0x00000004


	//----- nvinfo : EIATTR_FRAME_SIZE
	.align		4
.L_13:
        /*0054*/ 	.byte	0x04, 0x11
        /*0056*/ 	.short	(.L_15 - .L_14)
	.align		4
.L_14:
        /*0058*/ 	.word	index@(_Z22uchar3_noshared_kernelv)
        /*005c*/ 	.word	0x00000000


	//----- nvinfo : EIATTR_REGCOUNT
	.align		4
.L_15:
        /*0060*/ 	.byte	0x04, 0x2f
        /*0062*/ 	.short	(.L_17 - .L_16)
	.align		4
.L_16:
        /*0064*/ 	.word	index@(_Z20short3_shared_kernelv)
        /*0068*/ 	.word	0x00000004


	//----- nvinfo : EIATTR_FRAME_SIZE
	.align		4
.L_17:
        /*006c*/ 	.byte	0x04, 0x11
        /*006e*/ 	.short	(.L_19 - .L_18)
	.align		4
.L_18:
        /*0070*/ 	.word	index@(_Z20short3_shared_kernelv)
        /*0074*/ 	.word	0x00000000


	//----- nvinfo : EIATTR_REGCOUNT
	.align		4
.L_19:
        /*0078*/ 	.byte	0x04, 0x2f
        /*007a*/ 	.short	(.L_21 - .L_20)
	.align		4
.L_20:
        /*007c*/ 	.word	index@(_Z22short3_noshared_kernelv)
        /*0080*/ 	.word	0x00000004


	//----- nvinfo : EIATTR_FRAME_SIZE
	.align		4
.L_21:
        /*0084*/ 	.byte	0x04, 0x11
        /*0086*/ 	.short	(.L_23 - .L_22)
	.align		4
.L_22:
        /*0088*/ 	.word	index@(_Z22short3_noshared_kernelv)
        /*008c*/ 	.word	0x00000000


	//----- nvinfo : EIATTR_REGCOUNT
	.align		4
.L_23:
        /*0090*/ 	.byte	0x04, 0x2f
        /*0092*/ 	.short	(.L_25 - .L_24)
	.align		4
.L_24:
        /*0094*/ 	.word	index@(_Z21ushort3_shared_kernelv)
        /*0098*/ 	.word	0x00000004


	//----- nvinfo : EIATTR_FRAME_SIZE
	.align		4
.L_25:
        /*009c*/ 	.byte	0x04, 0x11
        /*009e*/ 	.short	(.L_27 - .L_26)
	.align		4
.L_26:
        /*00a0*/ 	.word	index@(_Z21ushort3_shared_kernelv)
        /*00a4*/ 	.word	0x00000000


	//----- nvinfo : EIATTR_REGCOUNT
	.align		4
.L_27:
        /*00a8*/ 	.byte	0x04, 0x2f
        /*00aa*/ 	.short	(.L_29 - .L_28)
	.align		4
.L_28:
        /*00ac*/ 	.word	index@(_Z23ushort3_noshared_kernelv)
        /*00b0*/ 	.word	0x00000004


	//----- nvinfo : EIATTR_FRAME_SIZE
	.align		4
.L_29:
        /*00b4*/ 	.byte	0x04, 0x11
        /*00b6*/ 	.short	(.L_31 - .L_30)
	.align		4
.L_30:
        /*00b8*/ 	.word	index@(_Z23ushort3_noshared_kernelv)
        /*00bc*/ 	.word	0x00000000


	//----- nvinfo : EIATTR_REGCOUNT
	.align		4
.L_31:
        /*00c0*/ 	.byte	0x04, 0x2f
        /*00c2*/ 	.short	(.L_33 - .L_32)
	.align		4
.L_32:
        /*00c4*/ 	.word	index@(_Z18int3_shared_kernelv)
        /*00c8*/ 	.word	0x00000004


	//----- nvinfo : EIATTR_FRAME_SIZE
	.align		4
.L_33:
        /*00cc*/ 	.byte	0x04, 0x11
        /*00ce*/ 	.short	(.L_35 - .L_34)
	.align		4
.L_34:
        /*00d0*/ 	.word	index@(_Z18int3_shared_kernelv)
        /*00d4*/ 	.word	0x00000000


	//----- nvinfo : EIATTR_REGCOUNT
	.align		4
.L_35:
        /*00d8*/ 	.byte	0x04, 0x2f
        /*00da*/ 	.short	(.L_37 - .L_36)
	.align		4
.L_36:
        /*00dc*/ 	.word	index@(_Z20int3_noshared_kernelv)
        /*00e0*/ 	.word	0x00000004


	//----- nvinfo : EIATTR_FRAME_SIZE
	.align		4
.L_37:
        /*00e4*/ 	.byte	0x04, 0x11
        /*00e6*/ 	.short	(.L_39 - .L_38)
	.align		4
.L_38:
        /*00e8*/ 	.word	index@(_Z20int3_noshared_kernelv)
        /*00ec*/ 	.word	0x00000000


	//----- nvinfo : EIATTR_REGCOUNT
	.align		4
.L_39:
        /*00f0*/ 	.byte	0x04, 0x2f
        /*00f2*/ 	.short	(.L_41 - .L_40)
	.align		4
.L_40:
        /*00f4*/ 	.word	index@(_Z19uint3_shared_kernelv)
        /*00f8*/ 	.word	0x00000004


	//----- nvinfo : EIATTR_FRAME_SIZE
	.align		4
.L_41:
        /*00fc*/ 	.byte	0x04, 0x11
        /*00fe*/ 	.short	(.L_43 - .L_42)
	.align		4
.L_42:
        /*0100*/ 	.word	index@(_Z19uint3_shared_kernelv)
        /*0104*/ 	.word	0x00000000


	//----- nvinfo : EIATTR_REGCOUNT
	.align		4
.L_43:
        /*0108*/ 	.byte	0x04, 0x2f
        /*010a*/ 	.short	(.L_45 - .L_44)
	.align		4
.L_44:
        /*010c*/ 	.word	index@(_Z21uint3_noshared_kernelv)
        /*0110*/ 	.word	0x00000004


	//----- nvinfo : EIATTR_FRAME_SIZE
	.align		4
.L_45:
        /*0114*/ 	.byte	0x04, 0x11
        /*0116*/ 	.short	(.L_47 - .L_46)
	.align		4
.L_46:
        /*0118*/ 	.word	index@(_Z21uint3_noshared_kernelv)
        /*011c*/ 	.word	0x00000000


	//----- nvinfo : EIATTR_REGCOUNT
	.align		4
.L_47:
        /*0120*/ 	.byte	0x04, 0x2f
        /*0122*/ 	.short	(.L_49 - .L_48)
	.align		4
.L_48:
        /*0124*/ 	.word	index@(_Z19long3_shared_kernelv)
        /*0128*/ 	.word	0x00000004


	//----- nvinfo : EIATTR_FRAME_SIZE
	.align		4
.L_49:
        /*012c*/ 	.byte	0x04, 0x11
        /*012e*/ 	.short	(.L_51 - .L_50)
	.align		4
.L_50:
        /*0130*/ 	.word	index@(_Z19long3_shared_kernelv)
        /*0134*/ 	.word	0x00000000


	//----- nvinfo : EIATTR_REGCOUNT
	.align		4
.L_51:
        /*0138*/ 	.byte	0x04, 0x2f
        /*013a*/ 	.short	(.L_53 - .L_52)
	.align		4
.L_52:
        /*013c*/ 	.word	index@(_Z21long3_noshared_kernelv)
        /*0140*/ 	.word	0x00000004


	//----- nvinfo : EIATTR_FRAME_SIZE
	.align		4
.L_53:
        /*0144*/ 	.byte	0x04, 0x11
        /*0146*/ 	.short	(.L_55 - .L_54)
	.align		4
.L_54:
        /*0148*/ 	.word	index@(_Z21long3_noshared_kernelv)
        /*014c*/ 	.word	0x00000000


	//----- nvinfo : EIATTR_REGCOUNT
	.align		4
.L_55:
        /*0150*/ 	.byte	0x04, 0x2f
        /*0152*/ 	.short	(.L_57 - .L_56)
	.align		4
.L_56:
        /*0154*/ 	.word	index@(_Z20ulong3_shared_kernelv)
        /*0158*/ 	.word	0x00000004


	//----- nvinfo : EIATTR_FRAME_SIZE
	.align		4
.L_57:
        /*015c*/ 	.byte	0x04, 0x11
        /*015e*/ 	.short	(.L_59 - .L_58)
	.align		4
.L_58:
        /*0160*/ 	.word	index@(_Z20ulong3_shared_kernelv)
        /*0164*/ 	.word	0x00000000


	//----- nvinfo : EIATTR_REGCOUNT
	.align		4
.L_59:
        /*0168*/ 	.byte	0x04, 0x2f
        /*016a*/ 	.short	(.L_61 - .L_60)
	.align		4
.L_60:
        /*016c*/ 	.word	index@(_Z22ulong3_noshared_kernelv)
        /*0170*/ 	.word	0x00000004


	//----- nvinfo : EIATTR_FRAME_SIZE
	.align		4
.L_61:
        /*0174*/ 	.byte	0x04, 0x11
        /*0176*/ 	.short	(.L_63 - .L_62)
	.align		4
.L_62:
        /*0178*/ 	.word	index@(_Z22ulong3_noshared_kernelv)
        /*017c*/ 	.word	0x00000000


	//----- nvinfo : EIATTR_REGCOUNT
	.align		4
.L_63:
        /*0180*/ 	.byte	0x04, 0x2f
        /*0182*/ 	.short	(.L_65 - .L_64)
	.align		4
.L_64:
        /*0184*/ 	.word	index@(_Z23longlong3_shared_kernelv)
        /*0188*/ 	.word	0x00000004


	//----- nvinfo : EIATTR_FRAME_SIZE
	.align		4
.L_65:
        /*018c*/ 	.byte	0x04, 0x11
        /*018e*/ 	.short	(.L_67 - .L_66)
	.align		4
.L_66:
        /*0190*/ 	.word	index@(_Z23longlong3_shared_kernelv)
        /*0194*/ 	.word	0x00000000


	//----- nvinfo : EIATTR_REGCOUNT
	.align		4
.L_67:
        /*0198*/ 	.byte	0x04, 0x2f
        /*019a*/ 	.short	(.L_69 - .L_68)
	.align		4
.L_68:
        /*019c*/ 	.word	index@(_Z25longlong3_noshared_kernelv)
        /*01a0*/ 	.word	0x00000004


	//----- nvinfo : EIATTR_FRAME_SIZE
	.align		4
.L_69:
        /*01a4*/ 	.byte	0x04, 0x11
        /*01a6*/ 	.short	(.L_71 - .L_70)
	.align		4
.L_70:
        /*01a8*/ 	.word	index@(_Z25longlong3_noshared_kernelv)
        /*01ac*/ 	.word	0x00000000


	//----- nvinfo : EIATTR_REGCOUNT
	.align		4
.L_71:
        /*01b0*/ 	.byte	0x04, 0x2f
        /*01b2*/ 	.short	(.L_73 - .L_72)
	.align		4
.L_72:
        /*01b4*/ 	.word	index@(_Z24ulonglong3_shared_kernelv)
        /*01b8*/ 	.word	0x00000004


	//----- nvinfo : EIATTR_FRAME_SIZE
	.align		4
.L_73:
        /*01bc*/ 	.byte	0x04, 0x11
        /*01be*/ 	.short	(.L_75 - .L_74)
	.align		4
.L_74:
        /*01c0*/ 	.word	index@(_Z24ulonglong3_shared_kernelv)
        /*01c4*/ 	.word	0x00000000


	//----- nvinfo : EIATTR_REGCOUNT
	.align		4
.L_75:
        /*01c8*/ 	.byte	0x04, 0x2f
        /*01ca*/ 	.short	(.L_77 - .L_76)
	.align		4
.L_76:
        /*01cc*/ 	.word	index@(_Z26ulonglong3_noshared_kernelv)
        /*01d0*/ 	.word	0x00000004


	//----- nvinfo : EIATTR_FRAME_SIZE
	.align		4
.L_77:
        /*01d4*/ 	.byte	0x04, 0x11
        /*01d6*/ 	.short	(.L_79 - .L_78)
	.align		4
.L_78:
        /*01d8*/ 	.word	index@(_Z26ulonglong3_noshared_kernelv)
        /*01dc*/ 	.word	0x00000000


	//----- nvinfo : EIATTR_REGCOUNT
	.align		4
.L_79:
        /*01e0*/ 	.byte	0x04, 0x2f
        /*01e2*/ 	.short	(.L_81 - .L_80)
	.align		4
.L_80:
        /*01e4*/ 	.word	index@(_Z20float3_shared_kernelv)
        /*01e8*/ 	.word	0x00000004


	//----- nvinfo : EIATTR_FRAME_SIZE
	.align		4
.L_81:
        /*01ec*/ 	.byte	0x04, 0x11
        /*01ee*/ 	.short	(.L_83 - .L_82)
	.align		4
.L_82:
        /*01f0*/ 	.word	index@(_Z20float3_shared_kernelv)
        /*01f4*/ 	.word	0x00000000


	//----- nvinfo : EIATTR_REGCOUNT
	.align		4
.L_83:
        /*01f8*/ 	.byte	0x04, 0x2f
        /*01fa*/ 	.short	(.L_85 - .L_84)
	.align		4
.L_84:
        /*01fc*/ 	.word	index@(_Z22float3_noshared_kernelv)
        /*0200*/ 	.word	0x00000004


	//----- nvinfo : EIATTR_FRAME_SIZE
	.align		4
.L_85:
        /*0204*/ 	.byte	0x04, 0x11
        /*0206*/ 	.short	(.L_87 - .L_86)
	.align		4
.L_86:
        /*0208*/ 	.word	index@(_Z22float3_noshared_kernelv)
        /*020c*/ 	.word	0x00000000


	//----- nvinfo : EIATTR_REGCOUNT
	.align		4
.L_87:
        /*0210*/ 	.byte	0x04, 0x2f
        /*0212*/ 	.short	(.L_89 - .L_88)
	.align		4
.L_88:
        /*0214*/ 	.word	index@(_Z21double3_shared_kernelv)
        /*0218*/ 	.word	0x00000004


	//----- nvinfo : EIATTR_FRAME_SIZE
	.align		4
.L_89:
        /*021c*/ 	.byte	0x04, 0x11
        /*021e*/ 	.short	(.L_91 - .L_90)
	.align		4
.L_90:
        /*0220*/ 	.word	index@(_Z21double3_shared_kernelv)
        /*0224*/ 	.word	0x00000000


	//----- nvinfo : EIATTR_REGCOUNT
	.align		4
.L_91:
        /*0228*/ 	.byte	0x04, 0x2f
        /*022a*/ 	.short	(.L_93 - .L_92)
	.align		4
.L_92:
        /*022c*/ 	.word	index@(_Z23double3_noshared_kernelv)
        /*0230*/ 	.word	0x00000004


	//----- nvinfo : EIATTR_FRAME_SIZE
	.align		4
.L_93:
        /*0234*/ 	.byte	0x04, 0x11
        /*0236*/ 	.short	(.L_95 - .L_94)
	.align		4
.L_94:
        /*0238*/ 	.word	index@(_Z23double3_noshared_kernelv)
        /*023c*/ 	.word	0x00000000


	//----- nvinfo : EIATTR_MIN_STACK_SIZE
	.align		4
.L_95:
        /*0240*/ 	.byte	0x04, 0x12
        /*0242*/ 	.short	(.L_97 - .L_96)
	.align		4
.L_96:
        /*0244*/ 	.word	index@(_Z23double3_noshared_kernelv)
        /*0248*/ 	.word	0x00000000


	//----- nvinfo : EIATTR_MIN_STACK_SIZE
	.align		4
.L_97:
        /*024c*/ 	.byte	0x04, 0x12
        /*024e*/ 	.short	(.L_99 - .L_98)
	.align		4
.L_98:
        /*0250*/ 	.word	index@(_Z21double3_shared_kernelv)
        /*0254*/ 	.word	0x00000000


	//----- nvinfo : EIATTR_MIN_STACK_SIZE
	.align		4
.L_99:
        /*0258*/ 	.byte	0x04, 0x12
        /*025a*/ 	.short	(.L_101 - .L_100)
	.align		4
.L_100:
        /*025c*/ 	.word	index@(_Z22float3_noshared_kernelv)
        /*0260*/ 	.word	0x00000000


	//----- nvinfo : EIATTR_MIN_STACK_SIZE
	.align		4
.L_101:
        /*0264*/ 	.byte	0x04, 0x12
        /*0266*/ 	.short	(.L_103 - .L_102)
	.align		4
.L_102:
        /*0268*/ 	.word	index@(_Z20float3_shared_kernelv)
        /*026c*/ 	.word	0x00000000


	//----- nvinfo : EIATTR_MIN_STACK_SIZE
	.align		4
.L_103:
        /*0270*/ 	.byte	0x04, 0x12
        /*0272*/ 	.short	(.L_105 - .L_104)
	.align		4
.L_104:
        /*0274*/ 	.word	index@(_Z26ulonglong3_noshared_kernelv)
        /*0278*/ 	.word	0x00000000


	//----- nvinfo : EIATTR_MIN_STACK_SIZE
	.align		4
.L_105:
        /*027c*/ 	.byte	0x04, 0x12
        /*027e*/ 	.short	(.L_107 - .L_106)
	.align		4
.L_106:
        /*0280*/ 	.word	index@(_Z24ulonglong3_shared_kernelv)
        /*0284*/ 	.word	0x00000000


	//----- nvinfo : EIATTR_MIN_STACK_SIZE
	.align		4
.L_107:
        /*0288*/ 	.byte	0x04, 0x12
        /*028a*/ 	.short	(.L_109 - .L_108)
	.align		4
.L_108:
        /*028c*/ 	.word	index@(_Z25longlong3_noshared_kernelv)
        /*0290*/ 	.word	0x00000000


	//----- nvinfo : EIATTR_MIN_STACK_SIZE
	.align		4
.L_109:
        /*0294*/ 	.byte	0x04, 0x12
        /*0296*/ 	.short	(.L_111 - .L_110)
	.align		4
.L_110:
        /*0298*/ 	.word	index@(_Z23longlong3_shared_kernelv)
        /*029c*/ 	.word	0x00000000


	//----- nvinfo : EIATTR_MIN_STACK_SIZE
	.align		4
.L_111:
        /*02a0*/ 	.byte	0x04, 0x12
        /*02a2*/ 	.short	(.L_113 - .L_112)
	.align		4
.L_112:
        /*02a4*/ 	.word	index@(_Z22ulong3_noshared_kernelv)
        /*02a8*/ 	.word	0x00000000


	//----- nvinfo : EIATTR_MIN_STACK_SIZE
	.align		4
.L_113:
        /*02ac*/ 	.byte	0x04, 0x12
        /*02ae*/ 	.short	(.L_115 - .L_114)
	.align		4
.L_114:
        /*02b0*/ 	.word	index@(_Z20ulong3_shared_kernelv)
        /*02b4*/ 	.word	0x00000000


	//----- nvinfo : EIATTR_MIN_STACK_SIZE
	.align		4
.L_115:
        /*02b8*/ 	.byte	0x04, 0x12
        /*02ba*/ 	.short	(.L_117 - .L_116)
	.align		4
.L_116:
        /*02bc*/ 	.word	index@(_Z21long3_noshared_kernelv)
        /*02c0*/ 	.word	0x00000000


	//----- nvinfo : EIATTR_MIN_STACK_SIZE
	.align		4
.L_117:
        /*02c4*/ 	.byte	0x04, 0x12
        /*02c6*/ 	.short	(.L_119 - .L_118)
	.align		4
.L_118:
        /*02c8*/ 	.word	index@(_Z19long3_shared_kernelv)
        /*02cc*/ 	.word	0x00000000


	//----- nvinfo : EIATTR_MIN_STACK_SIZE
	.align		4
.L_119:
        /*02d0*/ 	.byte	0x04, 0x12
        /*02d2*/ 	.short	(.L_121 - .L_120)
	.align		4
.L_120:
        /*02d4*/ 	.word	index@(_Z21uint3_noshared_kernelv)
        /*02d8*/ 	.word	0x00000000


	//----- nvinfo : EIATTR_MIN_STACK_SIZE
	.align		4
.L_121:
        /*02dc*/ 	.byte	0x04, 0x12
        /*02de*/ 	.short	(.L_123 - .L_122)
	.align		4
.L_122:
        /*02e0*/ 	.word	index@(_Z19uint3_shared_kernelv)
        /*02e4*/ 	.word	0x00000000


	//----- nvinfo : EIATTR_MIN_STACK_SIZE
	.align		4
.L_123:
        /*02e8*/ 	.byte	0x04, 0x12
        /*02ea*/ 	.short	(.L_125 - .L_124)
	.align		4
.L_124:
        /*02ec*/ 	.word	index@(_Z20int3_noshared_kernelv)
        /*02f0*/ 	.word	0x00000000


	//----- nvinfo : EIATTR_MIN_STACK_SIZE
	.align		4
.L_125:
        /*02f4*/ 	.byte	0x04, 0x12
        /*02f6*/ 	.short	(.L_127 - .L_126)
	.align		4
.L_126:
        /*02f8*/ 	.word	index@(_Z18int3_shared_kernelv)
        /*02fc*/ 	.word	0x00000000


	//----- nvinfo : EIATTR_MIN_STACK_SIZE
	.align		4
.L_127:
        /*0300*/ 	.byte	0x04, 0x12
        /*0302*/ 	.short	(.L_129 - .L_128)
	.align		4
.L_128:
        /*0304*/ 	.word	index@(_Z23ushort3_noshared_kernelv)
        /*0308*/ 	.word	0x00000000


	//----- nvinfo : EIATTR_MIN_STACK_SIZE
	.align		4
.L_129:
        /*030c*/ 	.byte	0x04, 0x12
        /*030e*/ 	.short	(.L_131 - .L_130)
	.align		4
.L_130:
        /*0310*/ 	.word	index@(_Z21ushort3_shared_kernelv)
        /*0314*/ 	.word	0x00000000


	//----- nvinfo : EIATTR_MIN_STACK_SIZE
	.align		4
.L_131:
        /*0318*/ 	.byte	0x04, 0x12
        /*031a*/ 	.short	(.L_133 - .L_132)
	.align		4
.L_132:
        /*031c*/ 	.word	index@(_Z22short3_noshared_kernelv)
        /*0320*/ 	.word	0x00000000


	//----- nvinfo : EIATTR_MIN_STACK_SIZE
	.align		4
.L_133:
        /*0324*/ 	.byte	0x04, 0x12
        /*0326*/ 	.short	(.L_135 - .L_134)
	.align		4
.L_134:
        /*0328*/ 	.word	index@(_Z20short3_shared_kernelv)
        /*032c*/ 	.word	0x00000000


	//----- nvinfo : EIATTR_MIN_STACK_SIZE
	.align		4
.L_135:
        /*0330*/ 	.byte	0x04, 0x12
        /*0332*/ 	.short	(.L_137 - .L_136)
	.align		4
.L_136:
        /*0334*/ 	.word	index@(_Z22uchar3_noshared_kernelv)
        /*0338*/ 	.word	0x00000000


	//----- nvinfo : EIATTR_MIN_STACK_SIZE
	.align		4
.L_137:
        /*033c*/ 	.byte	0x04, 0x12
        /*033e*/ 	.short	(.L_139 - .L_138)
	.align		4
.L_138:
        /*0340*/ 	.word	index@(_Z20uchar3_shared_kernelv)
        /*0344*/ 	.word	0x00000000


	//----- nvinfo : EIATTR_MIN_STACK_SIZE
	.align		4
.L_139:
        /*0348*/ 	.byte	0x04, 0x12
        /*034a*/ 	.short	(.L_141 - .L_140)
	.align		4
.L_140:
        /*034c*/ 	.word	index@(_Z21char3_noshared_kernelv)
        /*0350*/ 	.word	0x00000000


	//----- nvinfo : EIATTR_MIN_STACK_SIZE
	.align		4
.L_141:
        /*0354*/ 	.byte	0x04, 0x12
        /*0356*/ 	.short	(.L_143 - .L_142)
	.align		4
.L_142:
        /*0358*/ 	.word	index@(_Z19char3_shared_kernelv)
        /*035c*/ 	.word	0x00000000
.L_143:


//--------------------- .nv.compat                --------------------------
	.section	.nv.compat,"",@"SHT_CUDA_COMPAT_INFO"
	.align	4
        /*0000*/ 	.byte	0x02, 0x09, 0x00, 0x00, 0x02, 0x02, 0x01, 0x00, 0x02, 0x05, 0x05, 0x00, 0x03, 0x07, 0x01, 0x01
        /*0010*/ 	.byte	0x02, 0x03, 0x00, 0x00, 0x02, 0x06, 0x01, 0x00, 0x04, 0x0b, 0x08, 0x00, 0x09, 0x00, 0x00, 0x00
        /*0020*/ 	.byte	0x00, 0x00, 0x00, 0x00


//--------------------- .nv.info._Z23double3_noshared_kernelv --------------------------
	.section	.nv.info._Z23double3_noshared_kernelv,"",@"SHT_CUDA_INFO"
	.sectionflags	@""
	.align	4


	//----- nvinfo : EIATTR_CUDA_API_VERSION
	.align		4
        /*0000*/ 	.byte	0x04, 0x37
        /*0002*/ 	.short	(.L_145 - .L_144)
.L_144:
        /*0004*/ 	.word	0x00000082


	//----- nvinfo : EIATTR_SPARSE_MMA_MASK
	.align		4
.L_145:
        /*0008*/ 	.byte	0x03, 0x50
        /*000a*/ 	.short	0x0000


	//----- nvinfo : EIATTR_MAXREG_COUNT
	.align		4
        /*000c*/ 	.byte	0x03, 0x1b
        /*000e*/ 	.short	0x00ff


	//----- nvinfo : EIATTR_MERCURY_ISA_VERSION
	.align		4
        /*0010*/ 	.byte	0x03, 0x5f
        /*0012*/ 	.short	0x0101


	//----- nvinfo : EIATTR_VRC_CTA_INIT_COUNT
	.align		4
        /*0014*/ 	.byte	0x02, 0x4a
	.zero		1
	.zero		1


	//----- nvinfo : EIATTR_EXIT_INSTR_OFFSETS
	.align		4
        /*0018*/ 	.byte	0x04, 0x1c
        /*001a*/ 	.short	(.L_147 - .L_146)


	//   ....[0]....
.L_146:
        /*001c*/ 	.word	0x00000010


	//----- nvinfo : EIATTR_SW_WAR
	.align		4
.L_147:
        /*0020*/ 	.byte	0x04, 0x36
        /*0022*/ 	.short	(.L_149 - .L_148)
.L_148:
        /*0024*/ 	.word	0x00000008
.L_149:


//--------------------- .nv.info._Z21double3_shared_kernelv --------------------------
	.section	.nv.info._Z21double3_shared_kernelv,"",@"SHT_CUDA_INFO"
	.sectionflags	@""
	.align	4


	//----- nvinfo : EIATTR_CUDA_API_VERSION
	.align		4
        /*0000*/ 	.byte	0x04, 0x37
        /*0002*/ 	.short	(.L_151 - .L_150)
.L_150:
        /*0004*/ 	.word	0x00000082


	//----- nvinfo : EIATTR_SPARSE_MMA_MASK
	.align		4
.L_151:
        /*0008*/ 	.byte	0x03, 0x50
        /*000a*/ 	.short	0x0000


	//----- nvinfo : EIATTR_MAXREG_COUNT
	.align		4
        /*000c*/ 	.byte	0x03, 0x1b
        /*000e*/ 	.short	0x00ff


	//----- nvinfo : EIATTR_MERCURY_ISA_VERSION
	.align		4
        /*0010*/ 	.byte	0x03, 0x5f
        /*0012*/ 	.short	0x0101


	//----- nvinfo : EIATTR_VRC_CTA_INIT_COUNT
	.align		4
        /*0014*/ 	.byte	0x02, 0x4a
	.zero		1
	.zero		1


	//----- nvinfo : EIATTR_EXIT_INSTR_OFFSETS
	.align		4
        /*0018*/ 	.byte	0x04, 0x1c
        /*001a*/ 	.short	(.L_153 - .L_152)


	//   ....[0]....
.L_152:
        /*001c*/ 	.word	0x00000010


	//----- nvinfo : EIATTR_SW_WAR
	.align		4
.L_153:
        /*0020*/ 	.byte	0x04, 0x36
        /*0022*/ 	.short	(.L_155 - .L_154)
.L_154:
        /*0024*/ 	.word	0x00000008
.L_155:


//--------------------- .nv.info._Z22float3_noshared_kernelv --------------------------
	.section	.nv.info._Z22float3_noshared_kernelv,"",@"SHT_CUDA_INFO"
	.sectionflags	@""
	.align	4


	//----- nvinfo : EIATTR_CUDA_API_VERSION
	.align		4
        /*0000*/ 	.byte	0x04, 0x37
        /*0002*/ 	.short	(.L_157 - .L_156)
.L_156:
        /*0004*/ 	.word	0x00000082


	//----- nvinfo : EIATTR_SPARSE_MMA_MASK
	.align		4
.L_157:
        /*0008*/ 	.byte	0x03, 0x50
        /*000a*/ 	.short	0x0000


	//----- nvinfo : EIATTR_MAXREG_COUNT
	.align		4
        /*000c*/ 	.byte	0x03, 0x1b
        /*000e*/ 	.short	0x00ff


	//----- nvinfo : EIATTR_MERCURY_ISA_VERSION
	.align		4
        /*0010*/ 	.byte	0x03, 0x5f
        /*0012*/ 	.short	0x0101


	//----- nvinfo : EIATTR_VRC_CTA_INIT_COUNT
	.align		4
        /*0014*/ 	.byte	0x02, 0x4a
	.zero		1
	.zero		1


	//----- nvinfo : EIATTR_EXIT_INSTR_OFFSETS
	.align		4
        /*0018*/ 	.byte	0x04, 0x1c
        /*001a*/ 	.short	(.L_159 - .L_158)


	//   ....[0]....
.L_158:
        /*001c*/ 	.word	0x00000010


	//----- nvinfo : EIATTR_SW_WAR
	.align		4
.L_159:
        /*0020*/ 	.byte	0x04, 0x36
        /*0022*/ 	.short	(.L_161 - .L_160)
.L_160:
        /*0024*/ 	.word	0x00000008
.L_161:


//--------------------- .nv.info._Z20float3_shared_kernelv --------------------------
	.section	.nv.info._Z20float3_shared_kernelv,"",@"SHT_CUDA_INFO"
	.sectionflags	@""
	.align	4


	//----- nvinfo : EIATTR_CUDA_API_VERSION
	.align		4
        /*0000*/ 	.byte	0x04, 0x37
        /*0002*/ 	.short	(.L_163 - .L_162)
.L_162:
        /*0004*/ 	.word	0x00000082


	//----- nvinfo : EIATTR_SPARSE_MMA_MASK
	.align		4
.L_163:
        /*0008*/ 	.byte	0x03, 0x50
        /*000a*/ 	.short	0x0000


	//----- nvinfo : EIATTR_MAXREG_COUNT
	.align		4
        /*000c*/ 	.byte	0x03, 0x1b
        /*000e*/ 	.short	0x00ff


	//----- nvinfo : EIATTR_MERCURY_ISA_VERSION
	.align		4
        /*0010*/ 	.byte	0x03, 0x5f
        /*0012*/ 	.short	0x0101


	//----- nvinfo : EIATTR_VRC_CTA_INIT_COUNT
	.align		4
        /*0014*/ 	.byte	0x02, 0x4a
	.zero		1
	.zero		1


	//----- nvinfo : EIATTR_EXIT_INSTR_OFFSETS
	.align		4
        /*0018*/ 	.byte	0x04, 0x1c
        /*001a*/ 	.short	(.L_165 - .L_164)


	//   ....[0]....
.L_164:
        /*001c*/ 	.word	0x00000010


	//----- nvinfo : EIATTR_SW_WAR
	.align		4
.L_165:
        /*0020*/ 	.byte	0x04, 0x36
        /*0022*/ 	.short	(.L_167 - .L_166)
.L_166:
        /*0024*/ 	.word	0x00000008
.L_167:


//--------------------- .nv.info._Z26ulonglong3_noshared_kernelv --------------------------
	.section	.nv.info._Z26ulonglong3_noshared_kernelv,"",@"SHT_CUDA_INFO"
	.sectionflags	@""
	.align	4


	//----- nvinfo : EIATTR_CUDA_API_VERSION
	.align		4
        /*0000*/ 	.byte	0x04, 0x37
        /*0002*/ 	.short	(.L_169 - .L_168)
.L_168:
        /*0004*/ 	.word	0x00000082


	//----- nvinfo : EIATTR_SPARSE_MMA_MASK
	.align		4
.L_169:
        /*0008*/ 	.byte	0x03, 0x50
        /*000a*/ 	.short	0x0000


	//----- nvinfo : EIATTR_MAXREG_COUNT
	.align		4
        /*000c*/ 	.byte	0x03, 0x1b
        /*000e*/ 	.short	0x00ff


	//----- nvinfo : EIATTR_MERCURY_ISA_VERSION
	.align		4
        /*0010*/ 	.byte	0x03, 0x5f
        /*0012*/ 	.short	0x0101


	//----- nvinfo : EIATTR_VRC_CTA_INIT_COUNT
	.align		4
        /*0014*/ 	.byte	0x02, 0x4a
	.zero		1
	.zero		1


	//----- nvinfo : EIATTR_EXIT_INSTR_OFFSETS
	.align		4
        /*0018*/ 	.byte	0x04, 0x1c
        /*001a*/ 	.short	(.L_171 - .L_170)


	//   ....[0]....
.L_170:
        /*001c*/ 	.word	0x00000010


	//----- nvinfo : EIATTR_SW_WAR
	.align		4
.L_171:
        /*0020*/ 	.byte	0x04, 0x36
        /*0022*/ 	.short	(.L_173 - .L_172)
.L_172:
        /*0024*/ 	.word	0x00000008
.L_173:


//--------------------- .nv.info._Z24ulonglong3_shared_kernelv --------------------------
	.section	.nv.info._Z24ulonglong3_shared_kernelv,"",@"SHT_CUDA_INFO"
	.sectionflags	@""
	.align	4


	//----- nvinfo : EIATTR_CUDA_API_VERSION
	.align		4
        /*0000*/ 	.byte	0x04, 0x37
        /*0002*/ 	.short	(.L_175 - .L_174)
.L_174:
        /*0004*/ 	.word	0x00000082


	//----- nvinfo : EIATTR_SPARSE_MMA_MASK
	.align		4
.L_175:
        /*0008*/ 	.byte	0x03, 0x50
        /*000a*/ 	.short	0x0000


	//----- nvinfo : EIATTR_MAXREG_COUNT
	.align		4
        /*000c*/ 	.byte	0x03, 0x1b
        /*000e*/ 	.short	0x00ff


	//----- nvinfo : EIATTR_MERCURY_ISA_VERSION
	.align		4
        /*0010*/ 	.byte	0x03, 0x5f
        /*0012*/ 	.short	0x0101


	//----- nvinfo : EIATTR_VRC_CTA_INIT_COUNT
	.align		4
        /*0014*/ 	.byte	0x02, 0x4a
	.zero		1
	.zero		1


	//----- nvinfo : EIATTR_EXIT_INSTR_OFFSETS
	.align		4
        /*0018*/ 	.byte	0x04, 0x1c
        /*001a*/ 	.short	(.L_177 - .L_176)


	//   ....[0]....
.L_176:
        /*001c*/ 	.word	0x00000010


	//----- nvinfo : EIATTR_SW_WAR
	.align		4
.L_177:
        /*0020*/ 	.byte	0x04, 0x36
        /*0022*/ 	.short	(.L_179 - .L_178)
.L_178:
        /*0024*/ 	.word	0x00000008
.L_179:


//--------------------- .nv.info._Z25longlong3_noshared_kernelv --------------------------
	.section	.nv.info._Z25longlong3_noshared_kernelv,"",@"SHT_CUDA_INFO"
	.sectionflags	@""
	.align	4


	//----- nvinfo : EIATTR_CUDA_API_VERSION
	.align		4
        /*0000*/ 	.byte	0x04, 0x37
        /*0002*/ 	.short	(.L_181 - .L_180)
.L_180:
        /*0004*/ 	.word	0x00000082


	//----- nvinfo : EIATTR_SPARSE_MMA_MASK
	.align		4
.L_181:
        /*0008*/ 	.byte	0x03, 0x50
        /*000a*/ 	.short	0x0000


	//----- nvinfo : EIATTR_MAXREG_COUNT
	.align		4
        /*000c*/ 	.byte	0x03, 0x1b
        /*000e*/ 	.short	0x00ff


	//----- nvinfo : EIATTR_MERCURY_ISA_VERSION
	.align		4
        /*0010*/ 	.byte	0x03, 0x5f
        /*0012*/ 	.short	0x0101


	//----- nvinfo : EIATTR_VRC_CTA_INIT_COUNT
	.align		4
        /*0014*/ 	.byte	0x02, 0x4a
	.zero		1
	.zero		1


	//----- nvinfo : EIATTR_EXIT_INSTR_OFFSETS
	.align		4
        /*0018*/ 	.byte	0x04, 0x1c
        /*001a*/ 	.short	(.L_183 - .L_182)


	//   ....[0]....
.L_182:
        /*001c*/ 	.word	0x00000010


	//----- nvinfo : EIATTR_SW_WAR
	.align		4
.L_183:
        /*0020*/ 	.byte	0x04, 0x36
        /*0022*/ 	.short	(.L_185 - .L_184)
.L_184:
        /*0024*/ 	.word	0x00000008
.L_185:


//--------------------- .nv.info._Z23longlong3_shared_kernelv --------------------------
	.section	.nv.info._Z23longlong3_shared_kernelv,"",@"SHT_CUDA_INFO"
	.sectionflags	@""
	.align	4


	//----- nvinfo : EIATTR_CUDA_API_VERSION
	.align		4
        /*0000*/ 	.byte	0x04, 0x37
        /*0002*/ 	.short	(.L_187 - .L_186)
.L_186:
        /*0004*/ 	.word	0x00000082


	//----- nvinfo : EIATTR_SPARSE_MMA_MASK
	.align		4
.L_187:
        /*0008*/ 	.byte	0x03, 0x50
        /*000a*/ 	.short	0x0000


	//----- nvinfo : EIATTR_MAXREG_COUNT
	.align		4
        /*000c*/ 	.byte	0x03, 0x1b
        /*000e*/ 	.short	0x00ff


	//----- nvinfo : EIATTR_MERCURY_ISA_VERSION
	.align		4
        /*0010*/ 	.byte	0x03, 0x5f
        /*0012*/ 	.short	0x0101


	//----- nvinfo : EIATTR_VRC_CTA_INIT_COUNT
	.align		4
        /*0014*/ 	.byte	0x02, 0x4a
	.zero		1
	.zero		1


	//----- nvinfo : EIATTR_EXIT_INSTR_OFFSETS
	.align		4
        /*0018*/ 	.byte	0x04, 0x1c
        /*001a*/ 	.short	(.L_189 - .L_188)


	//   ....[0]....
.L_188:
        /*001c*/ 	.word	0x00000010


	//----- nvinfo : EIATTR_SW_WAR
	.align		4
.L_189:
        /*0020*/ 	.byte	0x04, 0x36
        /*0022*/ 	.short	(.L_191 - .L_190)
.L_190:
        /*0024*/ 	.word	0x00000008
.L_191:


//--------------------- .nv.info._Z22ulong3_noshared_kernelv --------------------------
	.section	.nv.info._Z22ulong3_noshared_kernelv,"",@"SHT_CUDA_INFO"
	.sectionflags	@""
	.align	4


	//----- nvinfo : EIATTR_CUDA_API_VERSION
	.align		4
        /*0000*/ 	.byte	0x04, 0x37
        /*0002*/ 	.short	(.L_193 - .L_192)
.L_192:
        /*0004*/ 	.word	0x00000082


	//----- nvinfo : EIATTR_SPARSE_MMA_MASK
	.align		4
.L_193:
        /*0008*/ 	.byte	0x03, 0x50
        /*000a*/ 	.short	0x0000


	//----- nvinfo : EIATTR_MAXREG_COUNT
	.align		4
        /*000c*/ 	.byte	0x03, 0x1b
        /*000e*/ 	.short	0x00ff


	//----- nvinfo : EIATTR_MERCURY_ISA_VERSION
	.align		4
        /*0010*/ 	.byte	0x03, 0x5f
        /*0012*/ 	.short	0x0101


	//----- nvinfo : EIATTR_VRC_CTA_INIT_COUNT
	.align		4
        /*0014*/ 	.byte	0x02, 0x4a
	.zero		1
	.zero		1


	//----- nvinfo : EIATTR_EXIT_INSTR_OFFSETS
	.align		4
        /*0018*/ 	.byte	0x04, 0x1c
        /*001a*/ 	.short	(.L_195 - .L_194)


	//   ....[0]....
.L_194:
        /*001c*/ 	.word	0x00000010


	//----- nvinfo : EIATTR_SW_WAR
	.align		4
.L_195:
        /*0020*/ 	.byte	0x04, 0x36
        /*0022*/ 	.short	(.L_197 - .L_196)
.L_196:
        /*0024*/ 	.word	0x00000008
.L_197:


//--------------------- .nv.info._Z20ulong3_shared_kernelv --------------------------
	.section	.nv.info._Z20ulong3_shared_kernelv,"",@"SHT_CUDA_INFO"
	.sectionflags	@""
	.align	4


	//----- nvinfo : EIATTR_CUDA_API_VERSION
	.align		4
        /*0000*/ 	.byte	0x04, 0x37
        /*0002*/ 	.short	(.L_199 - .L_198)
.L_198:
        /*0004*/ 	.word	0x00000082


	//----- nvinfo : EIATTR_SPARSE_MMA_MASK
	.align		4
.L_199:
        /*0008*/ 	.byte	0x03, 0x50
        /*000a*/ 	.short	0x0000


	//----- nvinfo : EIATTR_MAXREG_COUNT
	.align		4
        /*000c*/ 	.byte	0x03, 0x1b
        /*000e*/ 	.short	0x00ff


	//----- nvinfo : EIATTR_MERCURY_ISA_VERSION
	.align		4
        /*0010*/ 	.byte	0x03, 0x5f
        /*0012*/ 	.short	0x0101


	//----- nvinfo : EIATTR_VRC_CTA_INIT_COUNT
	.align		4
        /*0014*/ 	.byte	0x02, 0x4a
	.zero		1
	.zero		1


	//----- nvinfo : EIATTR_EXIT_INSTR_OFFSETS
	.align		4
        /*0018*/ 	.byte	0x04, 0x1c
        /*001a*/ 	.short	(.L_201 - .L_200)


	//   ....[0]....
.L_200:
        /*001c*/ 	.word	0x00000010


	//----- nvinfo : EIATTR_SW_WAR
	.align		4
.L_201:
        /*0020*/ 	.byte	0x04, 0x36
        /*0022*/ 	.short	(.L_203 - .L_202)
.L_202:
        /*0024*/ 	.word	0x00000008
.L_203:


//--------------------- .nv.info._Z21long3_noshared_kernelv --------------------------
	.section	.nv.info._Z21long3_noshared_kernelv,"",@"SHT_CUDA_INFO"
	.sectionflags	@""
	.align	4


	//----- nvinfo : EIATTR_CUDA_API_VERSION
	.align		4
        /*0000*/ 	.byte	0x04, 0x37
        /*0002*/ 	.short	(.L_205 - .L_204)
.L_204:
        /*0004*/ 	.word	0x00000082


	//----- nvinfo : EIATTR_SPARSE_MMA_MASK
	.align		4
.L_205:
        /*0008*/ 	.byte	0x03, 0x50
        /*000a*/ 	.short	0x0000


	//----- nvinfo : EIATTR_MAXREG_COUNT
	.align		4
        /*000c*/ 	.byte	0x03, 0x1b
        /*000e*/ 	.short	0x00ff


	//----- nvinfo : EIATTR_MERCURY_ISA_VERSION
	.align		4
        /*0010*/ 	.byte	0x03, 0x5f
        /*0012*/ 	.short	0x0101


	//----- nvinfo : EIATTR_VRC_CTA_INIT_COUNT
	.align		4
        /*0014*/ 	.byte	0x02, 0x4a
	.zero		1
	.zero		1


	//----- nvinfo : EIATTR_EXIT_INSTR_OFFSETS
	.align		4
        /*0018*/ 	.byte	0x04, 0x1c
        /*001a*/ 	.short	(.L_207 - .L_206)


	//   ....[0]....
.L_206:
        /*001c*/ 	.word	0x00000010


	//----- nvinfo : EIATTR_SW_WAR
	.align		4
.L_207:
        /*0020*/ 	.byte	0x04, 0x36
        /*0022*/ 	.short	(.L_209 - .L_208)
.L_208:
        /*0024*/ 	.word	0x00000008
.L_209:


//--------------------- .nv.info._Z19long3_shared_kernelv --------------------------
	.section	.nv.info._Z19long3_shared_kernelv,"",@"SHT_CUDA_INFO"
	.sectionflags	@""
	.align	4


	//----- nvinfo : EIATTR_CUDA_API_VERSION
	.align		4
        /*0000*/ 	.byte	0x04, 0x37
        /*0002*/ 	.short	(.L_211 - .L_210)
.L_210:
        /*0004*/ 	.word	0x00000082


	//----- nvinfo : EIATTR_SPARSE_MMA_MASK
	.align		4
.L_211:
        /*0008*/ 	.byte	0x03, 0x50
        /*000a*/ 	.short	0x0000


	//----- nvinfo : EIATTR_MAXREG_COUNT
	.align		4
        /*000c*/ 	.byte	0x03, 0x1b
        /*000e*/ 	.short	0x00ff


	//----- nvinfo : EIATTR_MERCURY_ISA_VERSION
	.align		4
        /*0010*/ 	.byte	0x03, 0x5f
        /*0012*/ 	.short	0x0101


	//----- nvinfo : EIATTR_VRC_CTA_INIT_COUNT
	.align		4
        /*0014*/ 	.byte	0x02, 0x4a
	.zero		1
	.zero		1


	//----- nvinfo : EIATTR_EXIT_INSTR_OFFSETS
	.align		4
        /*0018*/ 	.byte	0x04, 0x1c
        /*001a*/ 	.short	(.L_213 - .L_212)


	//   ....[0]....
.L_212:
        /*001c*/ 	.word	0x00000010


	//----- nvinfo : EIATTR_SW_WAR
	.align		4
.L_213:
        /*0020*/ 	.byte	0x04, 0x36
        /*0022*/ 	.short	(.L_215 - .L_214)
.L_214:
        /*0024*/ 	.word	0x00000008
.L_215:


//--------------------- .nv.info._Z21uint3_noshared_kernelv --------------------------
	.section	.nv.info._Z21uint3_noshared_kernelv,"",@"SHT_CUDA_INFO"
	.sectionflags	@""
	.align	4


	//----- nvinfo : EIATTR_CUDA_API_VERSION
	.align		4
        /*0000*/ 	.byte	0x04, 0x37
        /*0002*/ 	.short	(.L_217 - .L_216)
.L_216:
        /*0004*/ 	.word	0x00000082


	//----- nvinfo : EIATTR_SPARSE_MMA_MASK
	.align		4
.L_217:
        /*0008*/ 	.byte	0x03, 0x50
        /*000a*/ 	.short	0x0000


	//----- nvinfo : EIATTR_MAXREG_COUNT
	.align		4
        /*000c*/ 	.byte	0x03, 0x1b
        /*000e*/ 	.short	0x00ff


	//----- nvinfo : EIATTR_MERCURY_ISA_VERSION
	.align		4
        /*0010*/ 	.byte	0x03, 0x5f
        /*0012*/ 	.short	0x0101


	//----- nvinfo : EIATTR_VRC_CTA_INIT_COUNT
	.align		4
        /*0014*/ 	.byte	0x02, 0x4a
	.zero		1
	.zero		1


	//----- nvinfo : EIATTR_EXIT_INSTR_OFFSETS
	.align		4
        /*0018*/ 	.byte	0x04, 0x1c
        /*001a*/ 	.short	(.L_219 - .L_218)


	//   ....[0]....
.L_218:
        /*001c*/ 	.word	0x00000010


	//----- nvinfo : EIATTR_SW_WAR
	.align		4
.L_219:
        /*0020*/ 	.byte	0x04, 0x36
        /*0022*/ 	.short	(.L_221 - .L_220)
.L_220:
        /*0024*/ 	.word	0x00000008
.L_221:


//--------------------- .nv.info._Z19uint3_shared_kernelv --------------------------
	.section	.nv.info._Z19uint3_shared_kernelv,"",@"SHT_CUDA_INFO"
	.sectionflags	@""
	.align	4


	//----- nvinfo : EIATTR_CUDA_API_VERSION
	.align		4
        /*0000*/ 	.byte	0x04, 0x37
        /*0002*/ 	.short	(.L_223 - .L_222)
.L_222:
        /*0004*/ 	.word	0x00000082


	//----- nvinfo : EIATTR_SPARSE_MMA_MASK
	.align		4
.L_223:
        /*0008*/ 	.byte	0x03, 0x50
        /*000a*/ 	.short	0x0000


	//----- nvinfo : EIATTR_MAXREG_COUNT
	.align		4
        /*000c*/ 	.byte	0x03, 0x1b
        /*000e*/ 	.short	0x00ff


	//----- nvinfo : EIATTR_MERCURY_ISA_VERSION
	.align		4
        /*0010*/ 	.byte	0x03, 0x5f
        /*0012*/ 	.short	0x0101


	//----- nvinfo : EIATTR_VRC_CTA_INIT_COUNT
	.align		4
        /*0014*/ 	.byte	0x02, 0x4a
	.zero		1
	.zero		1


	//----- nvinfo : EIATTR_EXIT_INSTR_OFFSETS
	.align		4
        /*0018*/ 	.byte	0x04, 0x1c
        /*001a*/ 	.short	(.L_225 - .L_224)


	//   ....[0]....
.L_224:
        /*001c*/ 	.word	0x00000010


	//----- nvinfo : EIATTR_SW_WAR
	.align		4
.L_225:
        /*0020*/ 	.byte	0x04, 0x36
        /*0022*/ 	.short	(.L_227 - .L_226)
.L_226:
        /*0024*/ 	.word	0x00000008
.L_227:


//--------------------- .nv.info._Z20int3_noshared_kernelv --------------------------
	.section	.nv.info._Z20int3_noshared_kernelv,"",@"SHT_CUDA_INFO"
	.sectionflags	@""
	.align	4


	//----- nvinfo : EIATTR_CUDA_API_VERSION
	.align		4
        /*0000*/ 	.byte	0x04, 0x37
        /*0002*/ 	.short	(.L_229 - .L_228)
.L_228:
        /*0004*/ 	.word	0x00000082


	//----- nvinfo : EIATTR_SPARSE_MMA_MASK
	.align		4
.L_229:
        /*0008*/ 	.byte	0x03, 0x50
        /*000a*/ 	.short	0x0000


	//----- nvinfo : EIATTR_MAXREG_COUNT
	.align		4
        /*000c*/ 	.byte	0x03, 0x1b
        /*000e*/ 	.short	0x00ff


	//----- nvinfo : EIATTR_MERCURY_ISA_VERSION
	.align		4
        /*0010*/ 	.byte	0x03, 0x5f
        /*0012*/ 	.short	0x0101


	//----- nvinfo : EIATTR_VRC_CTA_INIT_COUNT
	.align		4
        /*0014*/ 	.byte	0x02, 0x4a
	.zero		1
	.zero		1


	//----- nvinfo : EIATTR_EXIT_INSTR_OFFSETS
	.align		4
        /*0018*/ 	.byte	0x04, 0x1c
        /*001a*/ 	.short	(.L_231 - .L_230)


	//   ....[0]....
.L_230:
        /*001c*/ 	.word	0x00000010


	//----- nvinfo : EIATTR_SW_WAR
	.align		4
.L_231:
        /*0020*/ 	.byte	0x04, 0x36
        /*0022*/ 	.short	(.L_233 - .L_232)
.L_232:
        /*0024*/ 	.word	0x00000008
.L_233:


//--------------------- .nv.info._Z18int3_shared_kernelv --------------------------
	.section	.nv.info._Z18int3_shared_kernelv,"",@"SHT_CUDA_INFO"
	.sectionflags	@""
	.align	4


	//----- nvinfo : EIATTR_CUDA_API_VERSION
	.align		4
        /*0000*/ 	.byte	0x04, 0x37
        /*0002*/ 	.short	(.L_235 - .L_234)
.L_234:
        /*0004*/ 	.word	0x00000082


	//----- nvinfo : EIATTR_SPARSE_MMA_MASK
	.align		4
.L_235:
        /*0008*/ 	.byte	0x03, 0x50
        /*000a*/ 	.short	0x0000


	//----- nvinfo : EIATTR_MAXREG_COUNT
	.align		4
        /*000c*/ 	.byte	0x03, 0x1b
        /*000e*/ 	.short	0x00ff


	//----- nvinfo : EIATTR_MERCURY_ISA_VERSION
	.align		4
        /*0010*/ 	.byte	0x03, 0x5f
        /*0012*/ 	.short	0x0101


	//----- nvinfo : EIATTR_VRC_CTA_INIT_COUNT
	.align		4
        /*0014*/ 	.byte	0x02, 0x4a
	.zero		1
	.zero		1


	//----- nvinfo : EIATTR_EXIT_INSTR_OFFSETS
	.align		4
        /*0018*/ 	.byte	0x04, 0x1c
        /*001a*/ 	.short	(.L_237 - .L_236)


	//   ....[0]....
.L_236:
        /*001c*/ 	.word	0x00000010


	//----- nvinfo : EIATTR_SW_WAR
	.align		4
.L_237:
        /*0020*/ 	.byte	0x04, 0x36
        /*0022*/ 	.short	(.L_239 - .L_238)
.L_238:
        /*0024*/ 	.word	0x00000008
.L_239:


//--------------------- .nv.info._Z23ushort3_noshared_kernelv --------------------------
	.section	.nv.info._Z23ushort3_noshared_kernelv,"",@"SHT_CUDA_INFO"
	.sectionflags	@""
	.align	4


	//----- nvinfo : EIATTR_CUDA_API_VERSION
	.align		4
        /*0000*/ 	.byte	0x04, 0x37
        /*0002*/ 	.short	(.L_241 - .L_240)
.L_240:
        /*0004*/ 	.word	0x00000082


	//----- nvinfo : EIATTR_SPARSE_MMA_MASK
	.align		4
.L_241:
        /*0008*/ 	.byte	0x03, 0x50
        /*000a*/ 	.short	0x0000


	//----- nvinfo : EIATTR_MAXREG_COUNT
	.align		4
        /*000c*/ 	.byte	0x03, 0x1b
        /*000e*/ 	.short	0x00ff


	//----- nvinfo : EIATTR_MERCURY_ISA_VERSION
	.align		4
        /*0010*/ 	.byte	0x03, 0x5f
        /*0012*/ 	.short	0x0101


	//----- nvinfo : EIATTR_VRC_CTA_INIT_COUNT
	.align		4
        /*0014*/ 	.byte	0x02, 0x4a
	.zero		1
	.zero		1


	//----- nvinfo : EIATTR_EXIT_INSTR_OFFSETS
	.align		4
        /*0018*/ 	.byte	0x04, 0x1c
        /*001a*/ 	.short	(.L_243 - .L_242)


	//   ....[0]....
.L_242:
        /*001c*/ 	.word	0x00000010


	//----- nvinfo : EIATTR_SW_WAR
	.align		4
.L_243:
        /*0020*/ 	.byte	0x04, 0x36
        /*0022*/ 	.short	(.L_245 - .L_244)
.L_244:
        /*0024*/ 	.word	0x00000008
.L_245:


//--------------------- .nv.info._Z21ushort3_shared_kernelv --------------------------
	.section	.nv.info._Z21ushort3_shared_kernelv,"",@"SHT_CUDA_INFO"
	.sectionflags	@""
	.align	4


	//----- nvinfo : EIATTR_CUDA_API_VERSION
	.align		4
        /*0000*/ 	.byte	0x04, 0x37
        /*0002*/ 	.short	(.L_247 - .L_246)
.L_246:
        /*0004*/ 	.word	0x00000082


	//----- nvinfo : EIATTR_SPARSE_MMA_MASK
	.align		4
.L_247:
        /*0008*/ 	.byte	0x03, 0x50
        /*000a*/ 	.short	0x0000


	//----- nvinfo : EIATTR_MAXREG_COUNT
	.align		4
        /*000c*/ 	.byte	0x03, 0x1b
        /*000e*/ 	.short	0x00ff


	//----- nvinfo : EIATTR_MERCURY_ISA_VERSION
	.align		4
        /*0010*/ 	.byte	0x03, 0x5f
        /*0012*/ 	.short	0x0101


	//----- nvinfo : EIATTR_VRC_CTA_INIT_COUNT
	.align		4
        /*0014*/ 	.byte	0x02, 0x4a
	.zero		1
	.zero		1


	//----- nvinfo : EIATTR_EXIT_INSTR_OFFSETS
	.align		4
        /*0018*/ 	.byte	0x04, 0x1c
        /*001a*/ 	.short	(.L_249 - .L_248)


	//   ....[0]....
.L_248:
        /*001c*/ 	.word	0x00000010


	//----- nvinfo : EIATTR_SW_WAR
	.align		4
.L_249:
        /*0020*/ 	.byte	0x04, 0x36
        /*0022*/ 	.short	(.L_251 - .L_250)
.L_250:
        /*0024*/ 	.word	0x00000008
.L_251:


//--------------------- .nv.info._Z22short3_noshared_kernelv --------------------------
	.section	.nv.info._Z22short3_noshared_kernelv,"",@"SHT_CUDA_INFO"
	.sectionflags	@""
	.align	4


	//----- nvinfo : EIATTR_CUDA_API_VERSION
	.align		4
        /*0000*/ 	.byte	0x04, 0x37
        /*0002*/ 	.short	(.L_253 - .L_252)
.L_252:
        /*0004*/ 	.word	0x00000082


	//----- nvinfo : EIATTR_SPARSE_MMA_MASK
	.align		4
.L_253:
        /*0008*/ 	.byte	0x03, 0x50
        /*000a*/ 	.short	0x0000


	//----- nvinfo : EIATTR_MAXREG_COUNT
	.align		4
        /*000c*/ 	.byte	0x03, 0x1b
        /*000e*/ 	.short	0x00ff


	//----- nvinfo : EIATTR_MERCURY_ISA_VERSION
	.align		4
        /*0010*/ 	.byte	0x03, 0x5f
        /*0012*/ 	.short	0x0101


	//----- nvinfo : EIATTR_VRC_CTA_INIT_COUNT
	.align		4
        /*0014*/ 	.byte	0x02, 0x4a
	.zero		1
	.zero		1


	//----- nvinfo : EIATTR_EXIT_INSTR_OFFSETS
	.align		4
        /*0018*/ 	.byte	0x04, 0x1c
        /*001a*/ 	.short	(.L_255 - .L_254)


	//   ....[0]....
.L_254:
        /*001c*/ 	.word	0x00000010


	//----- nvinfo : EIATTR_SW_WAR
	.align		4
.L_255:
        /*0020*/ 	.byte	0x04, 0x36
        /*0022*/ 	.short	(.L_257 - .L_256)
.L_256:
        /*0024*/ 	.word	0x00000008
.L_257:


//--------------------- .nv.info._Z20short3_shared_kernelv --------------------------
	.section	.nv.info._Z20short3_shared_kernelv,"",@"SHT_CUDA_INFO"
	.sectionflags	@""
	.align	4


	//----- nvinfo : EIATTR_CUDA_API_VERSION
	.align		4
        /*0000*/ 	.byte	0x04, 0x37
        /*0002*/ 	.short	(.L_259 - .L_258)
.L_258:
        /*0004*/ 	.word	0x00000082


	//----- nvinfo : EIATTR_SPARSE_MMA_MASK
	.align		4
.L_259:
        /*0008*/ 	.byte	0x03, 0x50
        /*000a*/ 	.short	0x0000


	//----- nvinfo : EIATTR_MAXREG_COUNT
	.align		4
        /*000c*/ 	.byte	0x03, 0x1b
        /*000e*/ 	.short	0x00ff


	//----- nvinfo : EIATTR_MERCURY_ISA_VERSION
	.align		4
        /*0010*/ 	.byte	0x03, 0x5f
        /*0012*/ 	.short	0x0101


	//----- nvinfo : EIATTR_VRC_CTA_INIT_COUNT
	.align		4
        /*0014*/ 	.byte	0x02, 0x4a
	.zero		1
	.zero		1


	//----- nvinfo : EIATTR_EXIT_INSTR_OFFSETS
	.align		4
        /*0018*/ 	.byte	0x04, 0x1c
        /*001a*/ 	.short	(.L_261 - .L_260)


	//   ....[0]....
.L_260:
        /*001c*/ 	.word	0x00000010


	//----- nvinfo : EIATTR_SW_WAR
	.align		4
.L_261:
        /*0020*/ 	.byte	0x04, 0x36
        /*0022*/ 	.short	(.L_263 - .L_262)
.L_262:
        /*0024*/ 	.word	0x00000008
.L_263:


//--------------------- .nv.info._Z22uchar3_noshared_kernelv --------------------------
	.section	.nv.info._Z22uchar3_noshared_kernelv,"",@"SHT_CUDA_INFO"
	.sectionflags	@""
	.align	4


	//----- nvinfo : EIATTR_CUDA_API_VERSION
	.align		4
        /*0000*/ 	.byte	0x04, 0x37
        /*0002*/ 	.short	(.L_265 - .L_264)
.L_264:
        /*0004*/ 	.word	0x00000082


	//----- nvinfo : EIATTR_SPARSE_MMA_MASK
	.align		4
.L_265:
        /*0008*/ 	.byte	0x03, 0x50
        /*000a*/ 	.short	0x0000


	//----- nvinfo : EIATTR_MAXREG_COUNT
	.align		4
        /*000c*/ 	.byte	0x03, 0x1b
        /*000e*/ 	.short	0x00ff


	//----- nvinfo : EIATTR_MERCURY_ISA_VERSION
	.align		4
        /*0010*/ 	.byte	0x03, 0x5f
        /*0012*/ 	.short	0x0101


	//----- nvinfo : EIATTR_VRC_CTA_INIT_COUNT
	.align		4
        /*0014*/ 	.byte	0x02, 0x4a
	.zero		1
	.zero		1


	//----- nvinfo : EIATTR_EXIT_INSTR_OFFSETS
	.align		4
        /*0018*/ 	.byte	0x04, 0x1c
        /*001a*/ 	.short	(.L_267 - .L_266)


	//   ....[0]....
.L_266:
        /*001c*/ 	.word	0x00000010


	//----- nvinfo : EIATTR_SW_WAR
	.align		4
.L_267:
        /*0020*/ 	.byte	0x04, 0x36
        /*0022*/ 	.short	(.L_269 - .L_268)
.L_268:
        /*0024*/ 	.word	0x00000008
.L_269:


//--------------------- .nv.info._Z20uchar3_shared_kernelv --------------------------
	.section	.nv.info._Z20uchar3_shared_kernelv,"",@"SHT_CUDA_INFO"
	.sectionflags	@""
	.align	4


	//----- nvinfo : EIATTR_CUDA_API_VERSION
	.align		4
        /*0000*/ 	.byte	0x04, 0x37
        /*0002*/ 	.short	(.L_271 - .L_270)
.L_270:
        /*0004*/ 	.word	0x00000082


	//----- nvinfo : EIATTR_SPARSE_MMA_MASK
	.align		4
.L_271:
        /*0008*/ 	.byte	0x03, 0x50
        /*000a*/ 	.short	0x0000


	//----- nvinfo : EIATTR_MAXREG_COUNT
	.align		4
        /*000c*/ 	.byte	0x03, 0x1b
        /*000e*/ 	.short	0x00ff


	//----- nvinfo : EIATTR_MERCURY_ISA_VERSION
	.align		4
        /*0010*/ 	.byte	0x03, 0x5f
        /*0012*/ 	.short	0x0101


	//----- nvinfo : EIATTR_VRC_CTA_INIT_COUNT
	.align		4
        /*0014*/ 	.byte	0x02, 0x4a
	.zero		1
	.zero		1


	//----- nvinfo : EIATTR_EXIT_INSTR_OFFSETS
	.align		4
        /*0018*/ 	.byte	0x04, 0x1c
        /*001a*/ 	.short	(.L_273 - .L_272)


	//   ....[0]....
.L_272:
        /*001c*/ 	.word	0x00000010


	//----- nvinfo : EIATTR_SW_WAR
	.align		4
.L_273:
        /*0020*/ 	.byte	0x04, 0x36
        /*0022*/ 	.short	(.L_275 - .L_274)
.L_274:
        /*0024*/ 	.word	0x00000008
.L_275:


//--------------------- .nv.info._Z21char3_noshared_kernelv --------------------------
	.section	.nv.info._Z21char3_noshared_kernelv,"",@"SHT_CUDA_INFO"
	.sectionflags	@""
	.align	4


	//----- nvinfo : EIATTR_CUDA_API_VERSION
	.align		4
        /*0000*/ 	.byte	0x04, 0x37
        /*0002*/ 	.short	(.L_277 - .L_276)
.L_276:
        /*0004*/ 	.word	0x00000082


	//----- nvinfo : EIATTR_SPARSE_MMA_MASK
	.align		4
.L_277:
        /*0008*/ 	.byte	0x03, 0x50
        /*000a*/ 	.short	0x0000


	//----- nvinfo : EIATTR_MAXREG_COUNT
	.align		4
        /*000c*/ 	.byte	0x03, 0x1b
        /*000e*/ 	.short	0x00ff


	//----- nvinfo : EIATTR_MERCURY_ISA_VERSION
	.align		4
        /*0010*/ 	.byte	0x03, 0x5f
        /*0012*/ 	.short	0x0101


	//----- nvinfo : EIATTR_VRC_CTA_INIT_COUNT
	.align		4
        /*0014*/ 	.byte	0x02, 0x4a
	.zero		1
	.zero		1


	//----- nvinfo : EIATTR_EXIT_INSTR_OFFSETS
	.align		4
        /*0018*/ 	.byte	0x04, 0x1c
        /*001a*/ 	.short	(.L_279 - .L_278)


	//   ....[0]....
.L_278:
        /*001c*/ 	.word	0x00000010


	//----- nvinfo : EIATTR_SW_WAR
	.align		4
.L_279:
        /*0020*/ 	.byte	0x04, 0x36
        /*0022*/ 	.short	(.L_281 - .L_280)
.L_280:
        /*0024*/ 	.word	0x00000008
.L_281:


//--------------------- .nv.info._Z19char3_shared_kernelv --------------------------
	.section	.nv.info._Z19char3_shared_kernelv,"",@"SHT_CUDA_INFO"
	.sectionflags	@""
	.align	4


	//----- nvinfo : EIATTR_CUDA_API_VERSION
	.align		4
        /*0000*/ 	.byte	0x04, 0x37
        /*0002*/ 	.short	(.L_283 - .L_282)
.L_282:
        /*0004*/ 	.word	0x00000082


	//----- nvinfo : EIATTR_SPARSE_MMA_MASK
	.align		4
.L_283:
        /*0008*/ 	.byte	0x03, 0x50
        /*000a*/ 	.short	0x0000


	//----- nvinfo : EIATTR_MAXREG_COUNT
	.align		4
        /*000c*/ 	.byte	0x03, 0x1b
        /*000e*/ 	.short	0x00ff


	//----- nvinfo : EIATTR_MERCURY_ISA_VERSION
	.align		4
        /*0010*/ 	.byte	0x03, 0x5f
        /*0012*/ 	.short	0x0101


	//----- nvinfo : EIATTR_VRC_CTA_INIT_COUNT
	.align		4
        /*0014*/ 	.byte	0x02, 0x4a
	.zero		1
	.zero		1


	//----- nvinfo : EIATTR_EXIT_INSTR_OFFSETS
	.align		4
        /*0018*/ 	.byte	0x04, 0x1c
        /*001a*/ 	.short	(.L_285 - .L_284)


	//   ....[0]....
.L_284:
        /*001c*/ 	.word	0x00000010


	//----- nvinfo : EIATTR_SW_WAR
	.align		4
.L_285:
        /*0020*/ 	.byte	0x04, 0x36
        /*0022*/ 	.short	(.L_287 - .L_286)
.L_286:
        /*0024*/ 	.word	0x00000008
.L_287:


//--------------------- .nv.callgraph             --------------------------
	.section	.nv.callgraph,"",@"SHT_CUDA_CALLGRAPH"
	.align	4
	.sectionentsize	8
	.align		4
        /*0000*/ 	.word	0x00000000
	.align		4
        /*0004*/ 	.word	0xffffffff
	.align		4
        /*0008*/ 	.word	0x00000000
	.align		4
        /*000c*/ 	.word	0xfffffffe
	.align		4
        /*0010*/ 	.word	0x00000000
	.align		4
        /*0014*/ 	.word	0xfffffffd
	.align		4
        /*0018*/ 	.word	0x00000000
	.align		4
        /*001c*/ 	.word	0xfffffffc


//--------------------- .text._Z23double3_noshared_kernelv --------------------------
	.section	.text._Z23double3_noshared_kernelv,"ax",@progbits
	.align	128
        .global         _Z23double3_noshared_kernelv
        .type           _Z23double3_noshared_kernelv,@function
        .size           _Z23double3_noshared_kernelv,(.L_x_24 - _Z23double3_noshared_kernelv)
        .other          _Z23double3_noshared_kernelv,@"STO_CUDA_ENTRY STV_DEFAULT"
_Z23double3_noshared_kernelv:
.text._Z23double3_noshared_kernelv:
[----:B------:R-:W-:Y:S01]  /*0000*/  LDC R1, c[0x0][0x37c] ;  /* 0x0000df00ff017b82 */ /* 0x000fe20000000800 */
[----:B------:R-:W-:Y:S05]  /*0010*/  EXIT ;  /* 0x000000000000794d */ /* 0x000fea0003800000 */
.L_x_0:
[----:B------:R-:W-:-:S00]  /*0020*/  BRA `(.L_x_0) ;  /* 0xfffffffc00fc7947 */ /* 0x000fc0000383ffff */
[----:B------:R-:W-:-:S00]  /*0030*/  NOP ;  /* 0x0000000000007918 */ /* 0x000fc00000000000 */
        /* <DEDUP_REMOVED lines=12> */
.L_x_24:


//--------------------- .text._Z21double3_shared_kernelv --------------------------
	.section	.text._Z21double3_shared_kernelv,"ax",@progbits
	.align	128
        .global         _Z21double3_shared_kernelv
        .type           _Z21double3_shared_kernelv,@function
        .size           _Z21double3_shared_kernelv,(.L_x_25 - _Z21double3_shared_kernelv)
        .other          _Z21double3_shared_kernelv,@"STO_CUDA_ENTRY STV_DEFAULT"
_Z21double3_shared_kernelv:
.text._Z21double3_shared_kernelv:
[----:B------:R-:W-:Y:S01]  /*0000*/  LDC R1, c[0x0][0x37c] ;  /* 0x0000df00ff017b82 */ /* 0x000fe20000000800 */
[----:B------:R-:W-:Y:S05]  /*0010*/  EXIT ;  /* 0x000000000000794d */ /* 0x000fea0003800000 */
.L_x_1:
        /* <DEDUP_REMOVED lines=14> */
.L_x_25:


//--------------------- .text._Z22float3_noshared_kernelv --------------------------
	.section	.text._Z22float3_noshared_kernelv,"ax",@progbits
	.align	128
        .global         _Z22float3_noshared_kernelv
        .type           _Z22float3_noshared_kernelv,@function
        .size           _Z22float3_noshared_kernelv,(.L_x_26 - _Z22float3_noshared_kernelv)
        .other          _Z22float3_noshared_kernelv,@"STO_CUDA_ENTRY STV_DEFAULT"
_Z22float3_noshared_kernelv:
.text._Z22float3_noshared_kernelv:
[----:B------:R-:W-:Y:S01]  /*0000*/  LDC R1, c[0x0][0x37c] ;  /* 0x0000df00ff017b82 */ /* 0x000fe20000000800 */
[----:B------:R-:W-:Y:S05]  /*0010*/  EXIT ;  /* 0x000000000000794d */ /* 0x000fea0003800000 */
.L_x_2:
        /* <DEDUP_REMOVED lines=14> */
.L_x_26:


//--------------------- .text._Z20float3_shared_kernelv --------------------------
	.section	.text._Z20float3_shared_kernelv,"ax",@progbits
	.align	128
        .global         _Z20float3_shared_kernelv
        .type           _Z20float3_shared_kernelv,@function
        .size           _Z20float3_shared_kernelv,(.L_x_27 - _Z20float3_shared_kernelv)
        .other          _Z20float3_shared_kernelv,@"STO_CUDA_ENTRY STV_DEFAULT"
_Z20float3_shared_kernelv:
.text._Z20float3_shared_kernelv:
[----:B------:R-:W-:Y:S01]  /*0000*/  LDC R1, c[0x0][0x37c] ;  /* 0x0000df00ff017b82 */ /* 0x000fe20000000800 */
[----:B------:R-:W-:Y:S05]  /*0010*/  EXIT ;  /* 0x000000000000794d */ /* 0x000fea0003800000 */
.L_x_3:
        /* <DEDUP_REMOVED lines=14> */
.L_x_27:


//--------------------- .text._Z26ulonglong3_noshared_kernelv --------------------------
	.section	.text._Z26ulonglong3_noshared_kernelv,"ax",@progbits
	.align	128
        .global         _Z26ulonglong3_noshared_kernelv
        .type           _Z26ulonglong3_noshared_kernelv,@function
        .size           _Z26ulonglong3_noshared_kernelv,(.L_x_28 - _Z26ulonglong3_noshared_kernelv)
        .other          _Z26ulonglong3_noshared_kernelv,@"STO_CUDA_ENTRY STV_DEFAULT"
_Z26ulonglong3_noshared_kernelv:
.text._Z26ulonglong3_noshared_kernelv:
[----:B------:R-:W-:Y:S01]  /*0000*/  LDC R1, c[0x0][0x37c] ;  /* 0x0000df00ff017b82 */ /* 0x000fe20000000800 */
[----:B------:R-:W-:Y:S05]  /*0010*/  EXIT ;  /* 0x000000000000794d */ /* 0x000fea0003800000 */
.L_x_4:
        /* <DEDUP_REMOVED lines=14> */
.L_x_28:


//--------------------- .text._Z24ulonglong3_shared_kernelv --------------------------
	.section	.text._Z24ulonglong3_shared_kernelv,"ax",@progbits
	.align	128
        .global         _Z24ulonglong3_shared_kernelv
        .type           _Z24ulonglong3_shared_kernelv,@function
        .size           _Z24ulonglong3_shared_kernelv,(.L_x_29 - _Z24ulonglong3_shared_kernelv)
        .other          _Z24ulonglong3_shared_kernelv,@"STO_CUDA_ENTRY STV_DEFAULT"
_Z24ulonglong3_shared_kernelv:
.text._Z24ulonglong3_shared_kernelv:
[----:B------:R-:W-:Y:S01]  /*0000*/  LDC R1, c[0x0][0x37c] ;  /* 0x0000df00ff017b82 */ /* 0x000fe20000000800 */
[----:B------:R-:W-:Y:S05]  /*0010*/  EXIT ;  /* 0x000000000000794d */ /* 0x000fea0003800000 */
.L_x_5:
        /* <DEDUP_REMOVED lines=14> */
.L_x_29:


//--------------------- .text._Z25longlong3_noshared_kernelv --------------------------
	.section	.text._Z25longlong3_noshared_kernelv,"ax",@progbits
	.align	128
        .global         _Z25longlong3_noshared_kernelv
        .type           _Z25longlong3_noshared_kernelv,@function
        .size           _Z25longlong3_noshared_kernelv,(.L_x_30 - _Z25longlong3_noshared_kernelv)
        .other          _Z25longlong3_noshared_kernelv,@"STO_CUDA_ENTRY STV_DEFAULT"
_Z25longlong3_noshared_kernelv:
.text._Z25longlong3_noshared_kernelv:
[----:B------:R-:W-:Y:S01]  /*0000*/  LDC R1, c[0x0][0x37c] ;  /* 0x0000df00ff017b82 */ /* 0x000fe20000000800 */
[----:B------:R-:W-:Y:S05]  /*0010*/  EXIT ;  /* 0x000000000000794d */ /* 0x000fea0003800000 */
.L_x_6:
        /* <DEDUP_REMOVED lines=14> */
.L_x_30:


//--------------------- .text._Z23longlong3_shared_kernelv --------------------------
	.section	.text._Z23longlong3_shared_kernelv,"ax",@progbits
	.align	128
        .global         _Z23longlong3_shared_kernelv
        .type           _Z23longlong3_shared_kernelv,@function
        .size           _Z23longlong3_shared_kernelv,(.L_x_31 - _Z23longlong3_shared_kernelv)
        .other          _Z23longlong3_shared_kernelv,@"STO_CUDA_ENTRY STV_DEFAULT"
_Z23longlong3_shared_kernelv:
.text._Z23longlong3_shared_kernelv:
[----:B------:R-:W-:Y:S01]  /*0000*/  LDC R1, c[0x0][0x37c] ;  /* 0x0000df00ff017b82 */ /* 0x000fe20000000800 */
[----:B------:R-:W-:Y:S05]  /*0010*/  EXIT ;  /* 0x000000000000794d */ /* 0x000fea0003800000 */
.L_x_7:
        /* <DEDUP_REMOVED lines=14> */
.L_x_31:


//--------------------- .text._Z22ulong3_noshared_kernelv --------------------------
	.section	.text._Z22ulong3_noshared_kernelv,"ax",@progbits
	.align	128
        .global         _Z22ulong3_noshared_kernelv
        .type           _Z22ulong3_noshared_kernelv,@function
        .size           _Z22ulong3_noshared_kernelv,(.L_x_32 - _Z22ulong3_noshared_kernelv)
        .other          _Z22ulong3_noshared_kernelv,@"STO_CUDA_ENTRY STV_DEFAULT"
_Z22ulong3_noshared_kernelv:
.text._Z22ulong3_noshared_kernelv:
[----:B------:R-:W-:Y:S01]  /*0000*/  LDC R1, c[0x0][0x37c] ;  /* 0x0000df00ff017b82 */ /* 0x000fe20000000800 */
[----:B------:R-:W-:Y:S05]  /*0010*/  EXIT ;  /* 0x000000000000794d */ /* 0x000fea0003800000 */
.L_x_8:
        /* <DEDUP_REMOVED lines=14> */
.L_x_32:


//--------------------- .text._Z20ulong3_shared_kernelv --------------------------
	.section	.text._Z20ulong3_shared_kernelv,"ax",@progbits
	.align	128
        .global         _Z20ulong3_shared_kernelv
        .type           _Z20ulong3_shared_kernelv,@function
        .size           _Z20ulong3_shared_kernelv,(.L_x_33 - _Z20ulong3_shared_kernelv)
        .other          _Z20ulong3_shared_kernelv,@"STO_CUDA_ENTRY STV_DEFAULT"
_Z20ulong3_shared_kernelv:
.text._Z20ulong3_shared_kernelv:
[----:B------:R-:W-:Y:S01]  /*0000*/  LDC R1, c[0x0][0x37c] ;  /* 0x0000df00ff017b82 */ /* 0x000fe20000000800 */
[----:B------:R-:W-:Y:S05]  /*0010*/  EXIT ;  /* 0x000000000000794d */ /* 0x000fea0003800000 */
.L_x_9:
        /* <DEDUP_REMOVED lines=14> */
.L_x_33:


//--------------------- .text._Z21long3_noshared_kernelv --------------------------
	.section	.text._Z21long3_noshared_kernelv,"ax",@progbits
	.align	128
        .global         _Z21long3_noshared_kernelv
        .type           _Z21long3_noshared_kernelv,@function
        .size           _Z21long3_noshared_kernelv,(.L_x_34 - _Z21long3_noshared_kernelv)
        .other          _Z21long3_noshared_kernelv,@"STO_CUDA_ENTRY STV_DEFAULT"
_Z21long3_noshared_kernelv:
.text._Z21long3_noshared_kernelv:
[----:B------:R-:W-:Y:S01]  /*0000*/  LDC R1, c[0x0][0x37c] ;  /* 0x0000df00ff017b82 */ /* 0x000fe20000000800 */
[----:B------:R-:W-:Y:S05]  /*0010*/  EXIT ;  /* 0x000000000000794d */ /* 0x000fea0003800000 */
.L_x_10:
        /* <DEDUP_REMOVED lines=14> */
.L_x_34:


//--------------------- .text._Z19long3_shared_kernelv --------------------------
	.section	.text._Z19long3_shared_kernelv,"ax",@progbits
	.align	128
        .global         _Z19long3_shared_kernelv
        .type           _Z19long3_shared_kernelv,@function
        .size           _Z19long3_shared_kernelv,(.L_x_35 - _Z19long3_shared_kernelv)
        .other          _Z19long3_shared_kernelv,@"STO_CUDA_ENTRY STV_DEFAULT"
_Z19long3_shared_kernelv:
.text._Z19long3_shared_kernelv:
[----:B------:R-:W-:Y:S01]  /*0000*/  LDC R1, c[0x0][0x37c] ;  /* 0x0000df00ff017b82 */ /* 0x000fe20000000800 */
[----:B------:R-:W-:Y:S05]  /*0010*/  EXIT ;  /* 0x000000000000794d */ /* 0x000fea0003800000 */
.L_x_11:
        /* <DEDUP_REMOVED lines=14> */
.L_x_35:


//--------------------- .text._Z21uint3_noshared_kernelv --------------------------
	.section	.text._Z21uint3_noshared_kernelv,"ax",@progbits
	.align	128
        .global         _Z21uint3_noshared_kernelv
        .type           _Z21uint3_noshared_kernelv,@function
        .size           _Z21uint3_noshared_kernelv,(.L_x_36 - _Z21uint3_noshared_kernelv)
        .other          _Z21uint3_noshared_kernelv,@"STO_CUDA_ENTRY STV_DEFAULT"
_Z21uint3_noshared_kernelv:
.text._Z21uint3_noshared_kernelv:
[----:B------:R-:W-:Y:S01]  /*0000*/  LDC R1, c[0x0][0x37c] ;  /* 0x0000df00ff017b82 */ /* 0x000fe20000000800 */
[----:B------:R-:W-:Y:S05]  /*0010*/  EXIT ;  /* 0x000000000000794d */ /* 0x000fea0003800000 */
.L_x_12:
        /* <DEDUP_REMOVED lines=14> */
.L_x_36:


//--------------------- .text._Z19uint3_shared_kernelv --------------------------
	.section	.text._Z19uint3_shared_kernelv,"ax",@progbits
	.align	128
        .global         _Z19uint3_shared_kernelv
        .type           _Z19uint3_shared_kernelv,@function
        .size           _Z19uint3_shared_kernelv,(.L_x_37 - _Z19uint3_shared_kernelv)
        .other          _Z19uint3_shared_kernelv,@"STO_CUDA_ENTRY STV_DEFAULT"
_Z19uint3_shared_kernelv:
.text._Z19uint3_shared_kernelv:
[----:B------:R-:W-:Y:S01]  /*0000*/  LDC R1, c[0x0][0x37c] ;  /* 0x0000df00ff017b82 */ /* 0x000fe20000000800 */
[----:B------:R-:W-:Y:S05]  /*0010*/  EXIT ;  /* 0x000000000000794d */ /* 0x000fea0003800000 */
.L_x_13:
        /* <DEDUP_REMOVED lines=14> */
.L_x_37:


//--------------------- .text._Z20int3_noshared_kernelv --------------------------
	.section	.text._Z20int3_noshared_kernelv,"ax",@progbits
	.align	128
        .global         _Z20int3_noshared_kernelv
        .type           _Z20int3_noshared_kernelv,@function
        .size           _Z20int3_noshared_kernelv,(.L_x_38 - _Z20int3_noshared_kernelv)
        .other          _Z20int3_noshared_kernelv,@"STO_CUDA_ENTRY STV_DEFAULT"
_Z20int3_noshared_kernelv:
.text._Z20int3_noshared_kernelv:
[----:B------:R-:W-:Y:S01]  /*0000*/  LDC R1, c[0x0][0x37c] ;  /* 0x0000df00ff017b82 */ /* 0x000fe20000000800 */
[----:B------:R-:W-:Y:S05]  /*0010*/  EXIT ;  /* 0x000000000000794d */ /* 0x000fea0003800000 */
.L_x_14:
        /* <DEDUP_REMOVED lines=14> */
.L_x_38:


//--------------------- .text._Z18int3_shared_kernelv --------------------------
	.section	.text._Z18int3_shared_kernelv,"ax",@progbits
	.align	128
        .global         _Z18int3_shared_kernelv
        .type           _Z18int3_shared_kernelv,@function
        .size           _Z18int3_shared_kernelv,(.L_x_39 - _Z18int3_shared_kernelv)
        .other          _Z18int3_shared_kernelv,@"STO_CUDA_ENTRY STV_DEFAULT"
_Z18int3_shared_kernelv:
.text._Z18int3_shared_kernelv:
[----:B------:R-:W-:Y:S01]  /*0000*/  LDC R1, c[0x0][0x37c] ;  /* 0x0000df00ff017b82 */ /* 0x000fe20000000800 */
[----:B------:R-:W-:Y:S05]  /*0010*/  EXIT ;  /* 0x000000000000794d */ /* 0x000fea0003800000 */
.L_x_15:
        /* <DEDUP_REMOVED lines=14> */
.L_x_39:


//--------------------- .text._Z23ushort3_noshared_kernelv --------------------------
	.section	.text._Z23ushort3_noshared_kernelv,"ax",@progbits
	.align	128
        .global         _Z23ushort3_noshared_kernelv
        .type           _Z23ushort3_noshared_kernelv,@function
        .size           _Z23ushort3_noshared_kernelv,(.L_x_40 - _Z23ushort3_noshared_kernelv)
        .other          _Z23ushort3_noshared_kernelv,@"STO_CUDA_ENTRY STV_DEFAULT"
_Z23ushort3_noshared_kernelv:
.text._Z23ushort3_noshared_kernelv:
[----:B------:R-:W-:Y:S01]  /*0000*/  LDC R1, c[0x0][0x37c] ;  /* 0x0000df00ff017b82 */ /* 0x000fe20000000800 */
[----:B------:R-:W-:Y:S05]  /*0010*/  EXIT ;  /* 0x000000000000794d */ /* 0x000fea0003800000 */
.L_x_16:
        /* <DEDUP_REMOVED lines=14> */
.L_x_40:


//--------------------- .text._Z21ushort3_shared_kernelv --------------------------
	.section	.text._Z21ushort3_shared_kernelv,"ax",@progbits
	.align	128
        .global         _Z21ushort3_shared_kernelv
        .type           _Z21ushort3_shared_kernelv,@function
        .size           _Z21ushort3_shared_kernelv,(.L_x_41 - _Z21ushort3_shared_kernelv)
        .other          _Z21ushort3_shared_kernelv,@"STO_CUDA_ENTRY STV_DEFAULT"
_Z21ushort3_shared_kernelv:
.text._Z21ushort3_shared_kernelv:
[----:B------:R-:W-:Y:S01]  /*0000*/  LDC R1, c[0x0][0x37c] ;  /* 0x0000df00ff017b82 */ /* 0x000fe20000000800 */
[----:B------:R-:W-:Y:S05]  /*0010*/  EXIT ;  /* 0x000000000000794d */ /* 0x000fea0003800000 */
.L_x_17:
        /* <DEDUP_REMOVED lines=14> */
.L_x_41:


//--------------------- .text._Z22short3_noshared_kernelv --------------------------
	.section	.text._Z22short3_noshared_kernelv,"ax",@progbits
	.align	128
        .global         _Z22short3_noshared_kernelv
        .type           _Z22short3_noshared_kernelv,@function
        .size           _Z22short3_noshared_kernelv,(.L_x_42 - _Z22short3_noshared_kernelv)
        .other          _Z22short3_noshared_kernelv,@"STO_CUDA_ENTRY STV_DEFAULT"
_Z22short3_noshared_kernelv:
.text._Z22short3_noshared_kernelv:
[----:B------:R-:W-:Y:S01]  /*0000*/  LDC R1, c[0x0][0x37c] ;  /* 0x0000df00ff017b82 */ /* 0x000fe20000000800 */
[----:B------:R-:W-:Y:S05]  /*0010*/  EXIT ;  /* 0x000000000000794d */ /* 0x000fea0003800000 */
.L_x_18:
        /* <DEDUP_REMOVED lines=14> */
.L_x_42:


//--------------------- .text._Z20short3_shared_kernelv --------------------------
	.section	.text._Z20short3_shared_kernelv,"ax",@progbits
	.align	128
        .global         _Z20short3_shared_kernelv
        .type           _Z20short3_shared_kernelv,@function
        .size           _Z20short3_shared_kernelv,(.L_x_43 - _Z20short3_shared_kernelv)
        .other          _Z20short3_shared_kernelv,@"STO_CUDA_ENTRY STV_DEFAULT"
_Z20short3_shared_kernelv:
.text._Z20short3_shared_kernelv:
[----:B------:R-:W-:Y:S01]  /*0000*/  LDC R1, c[0x0][0x37c] ;  /* 0x0000df00ff017b82 */ /* 0x000fe20000000800 */
[----:B------:R-:W-:Y:S05]  /*0010*/  EXIT ;  /* 0x000000000000794d */ /* 0x000fea0003800000 */
.L_x_19:
        /* <DEDUP_REMOVED lines=14> */
.L_x_43:


//--------------------- .text._Z22uchar3_noshared_kernelv --------------------------
	.section	.text._Z22uchar3_noshared_kernelv,"ax",@progbits
	.align	128
        .global         _Z22uchar3_noshared_kernelv
        .type           _Z22uchar3_noshared_kernelv,@function
        .size           _Z22uchar3_noshared_kernelv,(.L_x_44 - _Z22uchar3_noshared_kernelv)
        .other          _Z22uchar3_noshared_kernelv,@"STO_CUDA_ENTRY STV_DEFAULT"
_Z22uchar3_noshared_kernelv:
.text._Z22uchar3_noshared_kernelv:
[----:B------:R-:W-:Y:S01]  /*0000*/  LDC R1, c[0x0][0x37c] ;  /* 0x0000df00ff017b82 */ /* 0x000fe20000000800 */
[----:B------:R-:W-:Y:S05]  /*0010*/  EXIT ;  /* 0x000000000000794d */ /* 0x000fea0003800000 */
.L_x_20:
        /* <DEDUP_REMOVED lines=14> */
.L_x_44:


//--------------------- .text._Z20uchar3_shared_kernelv --------------------------
	.section	.text._Z20uchar3_shared_kernelv,"ax",@progbits
	.align	128
        .global         _Z20uchar3_shared_kernelv
        .type           _Z20uchar3_shared_kernelv,@function
        .size           _Z20uchar3_shared_kernelv,(.L_x_45 - _Z20uchar3_shared_kernelv)
        .other          _Z20uchar3_shared_kernelv,@"STO_CUDA_ENTRY STV_DEFAULT"
_Z20uchar3_shared_kernelv:
.text._Z20uchar3_shared_kernelv:
[----:B------:R-:W-:Y:S01]  /*0000*/  LDC R1, c[0x0][0x37c] ;  /* 0x0000df00ff017b82 */ /* 0x000fe20000000800 */
[----:B------:R-:W-:Y:S05]  /*0010*/  EXIT ;  /* 0x000000000000794d */ /* 0x000fea0003800000 */
.L_x_21:
        /* <DEDUP_REMOVED lines=14> */
.L_x_45:


//--------------------- .text._Z21char3_noshared_kernelv --------------------------
	.section	.text._Z21char3_noshared_kernelv,"ax",@progbits
	.align	128
        .global         _Z21char3_noshared_kernelv
        .type           _Z21char3_noshared_kernelv,@function
        .size           _Z21char3_noshared_kernelv,(.L_x_46 - _Z21char3_noshared_kernelv)
        .other          _Z21char3_noshared_kernelv,@"STO_CUDA_ENTRY STV_DEFAULT"
_Z21char3_noshared_kernelv:
.text._Z21char3_noshared_kernelv:
[----:B------:R-:W-:Y:S01]  /*0000*/  LDC R1, c[0x0][0x37c] ;  /* 0x0000df00ff017b82 */ /* 0x000fe20000000800 */
[----:B------:R-:W-:Y:S05]  /*0010*/  EXIT ;  /* 0x000000000000794d */ /* 0x000fea0003800000 */
.L_x_22:
        /* <DEDUP_REMOVED lines=14> */
.L_x_46:


//--------------------- .text._Z19char3_shared_kernelv --------------------------
	.section	.text._Z19char3_shared_kernelv,"ax",@progbits
	.align	128
        .global         _Z19char3_shared_kernelv
        .type           _Z19char3_shared_kernelv,@function
        .size           _Z19char3_shared_kernelv,(.L_x_47 - _Z19char3_shared_kernelv)
        .other          _Z19char3_shared_kernelv,@"STO_CUDA_ENTRY STV_DEFAULT"
_Z19char3_shared_kernelv:
.text._Z19char3_shared_kernelv:
[----:B------:R-:W-:Y:S01]  /*0000*/  LDC R1, c[0x0][0x37c] ;  /* 0x0000df00ff017b82 */ /* 0x000fe20000000800 */
[----:B------:R-:W-:Y:S05]  /*0010*/  EXIT ;  /* 0x000000000000794d */ /* 0x000fea0003800000 */
.L_x_23:
        /* <DEDUP_REMOVED lines=14> */
.L_x_47:


//--------------------- .nv.shared.reserved.0     --------------------------
	.section	.nv.shared.reserved.0,"aw",@nobits
	.weak		__nv_reservedSMEM_offset_0_alias
	.size		__nv_reservedSMEM_offset_0_alias, 0, 64
	.other		__nv_reservedSMEM_offset_0_alias,@"STO_CUDA_RESERVED_SHARED STV_DEFAULT"
__nv_reservedSMEM_offset_0_alias:
	.zero		0
	.zero		64


//--------------------- .nv.constant0._Z23double3_noshared_kernelv --------------------------
	.section	.nv.constant0._Z23double3_noshared_kernelv,"a",@progbits
	.sectionflags	@""
	.align	4
.nv.constant0._Z23double3_noshared_kernelv:
	.zero		896


//--------------------- .nv.constant0._Z21double3_shared_kernelv --------------------------
	.section	.nv.constant0._Z21double3_shared_kernelv,"a",@progbits
	.sectionflags	@""
	.align	4
.nv.constant0._Z21double3_shared_kernelv:
	.zero		896


//--------------------- .nv.constant0._Z22float3_noshared_kernelv --------------------------
	.section	.nv.constant0._Z22float3_noshared_kernelv,"a",@progbits
	.sectionflags	@""
	.align	4
.nv.constant0._Z22float3_noshared_kernelv:
	.zero		896


//--------------------- .nv.constant0._Z20float3_shared_kernelv --------------------------
	.section	.nv.constant0._Z20float3_shared_kernelv,"a",@progbits
	.sectionflags	@""
	.align	4
.nv.constant0._Z20float3_shared_kernelv:
	.zero		896


//--------------------- .nv.constant0._Z26ulonglong3_noshared_kernelv --------------------------
	.section	.nv.constant0._Z26ulonglong3_noshared_kernelv,"a",@progbits
	.sectionflags	@""
	.align	4
.nv.constant0._Z26ulonglong3_noshared_kernelv:
	.zero		896


//--------------------- .nv.constant0._Z24ulonglong3_shared_kernelv --------------------------
	.section	.nv.constant0._Z24ulonglong3_shared_kernelv,"a",@progbits
	.sectionflags	@""
	.align	4
.nv.constant0._Z24ulonglong3_shared_kernelv:
	.zero		896


//--------------------- .nv.constant0._Z25longlong3_noshared_kernelv --------------------------
	.section	.nv.constant0._Z25longlong3_noshared_kernelv,"a",@progbits
	.sectionflags	@""
	.align	4
.nv.constant0._Z25longlong3_noshared_kernelv:
	.zero		896


//--------------------- .nv.constant0._Z23longlong3_shared_kernelv --------------------------
	.section	.nv.constant0._Z23longlong3_shared_kernelv,"a",@progbits
	.sectionflags	@""
	.align	4
.nv.constant0._Z23longlong3_shared_kernelv:
	.zero		896


//--------------------- .nv.constant0._Z22ulong3_noshared_kernelv --------------------------
	.section	.nv.constant0._Z22ulong3_noshared_kernelv,"a",@progbits
	.sectionflags	@""
	.align	4
.nv.constant0._Z22ulong3_noshared_kernelv:
	.zero		896


//--------------------- .nv.constant0._Z20ulong3_shared_kernelv --------------------------
	.section	.nv.constant0._Z20ulong3_shared_kernelv,"a",@progbits
	.sectionflags	@""
	.align	4
.nv.constant0._Z20ulong3_shared_kernelv:
	.zero		896


//--------------------- .nv.constant0._Z21long3_noshared_kernelv --------------------------
	.section	.nv.constant0._Z21long3_noshared_kernelv,"a",@progbits
	.sectionflags	@""
	.align	4
.nv.constant0._Z21long3_noshared_kernelv:
	.zero		896


//--------------------- .nv.constant0._Z19long3_shared_kernelv --------------------------
	.section	.nv.constant0._Z19long3_shared_kernelv,"a",@progbits
	.sectionflags	@""
	.align	4
.nv.constant0._Z19long3_shared_kernelv:
	.zero		896


//--------------------- .nv.constant0._Z21uint3_noshared_kernelv --------------------------
	.section	.nv.constant0._Z21uint3_noshared_kernelv,"a",@progbits
	.sectionflags	@""
	.align	4
.nv.constant0._Z21uint3_noshared_kernelv:
	.zero		896


//--------------------- .nv.constant0._Z19uint3_shared_kernelv --------------------------
	.section	.nv.constant0._Z19uint3_shared_kernelv,"a",@progbits
	.sectionflags	@""
	.align	4
.nv.constant0._Z19uint3_shared_kernelv:
	.zero		896


//--------------------- .nv.constant0._Z20int3_noshared_kernelv --------------------------
	.section	.nv.constant0._Z20int3_noshared_kernelv,"a",@progbits
	.sectionflags	@""
	.align	4
.nv.constant0._Z20int3_noshared_kernelv:
	.zero		896


//--------------------- .nv.constant0._Z18int3_shared_kernelv --------------------------
	.section	.nv.constant0._Z18int3_shared_kernelv,"a",@progbits
	.sectionflags	@""
	.align	4
.nv.constant0._Z18int3_shared_kernelv:
	.zero		896


//--------------------- .nv.constant0._Z23ushort3_noshared_kernelv --------------------------
	.section	.nv.constant0._Z23ushort3_noshared_kernelv,"a",@progbits
	.sectionflags	@""
	.align	4
.nv.constant0._Z23ushort3_noshared_kernelv:
	.zero		896


//--------------------- .nv.constant0._Z21ushort3_shared_kernelv --------------------------
	.section	.nv.constant0._Z21ushort3_shared_kernelv,"a",@progbits
	.sectionflags	@""
	.align	4
.nv.constant0._Z21ushort3_shared_kernelv:
	.zero		896


//--------------------- .nv.constant0._Z22short3_noshared_kernelv --------------------------
	.section	.nv.constant0._Z22short3_noshared_kernelv,"a",@progbits
	.sectionflags	@""
	.align	4
.nv.constant0._Z22short3_noshared_kernelv:
	.zero		896


//--------------------- .nv.constant0._Z20short3_shared_kernelv --------------------------
	.section	.nv.constant0._Z20short3_shared_kernelv,"a",@progbits
	.sectionflags	@""
	.align	4
.nv.constant0._Z20short3_shared_kernelv:
	.zero		896


//--------------------- .nv.constant0._Z22uchar3_noshared_kernelv --------------------------
	.section	.nv.constant0._Z22uchar3_noshared_kernelv,"a",@progbits
	.sectionflags	@""
	.align	4
.nv.constant0._Z22uchar3_noshared_kernelv:
	.zero		896


//--------------------- .nv.constant0._Z20uchar3_shared_kernelv --------------------------
	.section	.nv.constant0._Z20uchar3_shared_kernelv,"a",@progbits
	.sectionflags	@""
	.align	4
.nv.constant0._Z20uchar3_shared_kernelv:
	.zero		896


//--------------------- .nv.constant0._Z21char3_noshared_kernelv --------------------------
	.section	.nv.constant0._Z21char3_noshared_kernelv,"a",@progbits
	.sectionflags	@""
	.align	4
.nv.constant0._Z21char3_noshared_kernelv:
	.zero		896


//--------------------- .nv.constant0._Z19char3_shared_kernelv --------------------------
	.section	.nv.constant0._Z19char3_shared_kernelv,"a",@progbits
	.sectionflags	@""
	.align	4
.nv.constant0._Z19char3_shared_kernelv:
	.zero		896


//--------------------- SYMBOLS --------------------------

	.type		.nv.reservedSmem.offset0,@object
	.size		.nv.reservedSmem.offset0,0x4
